// auto-generated by cutlass_sweep.gemm — config: {"arch": "sm_90", "cluster_m": 2, "cluster_n": 1, "dtype": "int8", "dtype_b": "int8", "layout": "nt", "stages": 0, "tile_k": 64, "tile_m": 384, "tile_n": 128}
#include "cutlass/cutlass.h"
#include "cutlass/gemm/collective/collective_builder.hpp"
#include "cutlass/gemm/device/gemm_universal_adapter.h"
#include "cutlass/gemm/kernel/gemm_universal.hpp"
#include "cutlass/epilogue/collective/collective_builder.hpp"

using ElemA = int8_t;
using ElemB = int8_t;
using ElemCD = int8_t;
using Acc  = int32_t;
using TileShape    = cute::Shape<cute::_384, cute::_128, cute::_64>;
using ClusterShape = cute::Shape<cute::_2, cute::_1, cute::_1>;

using CollectiveEpilogue = typename cutlass::epilogue::collective::CollectiveBuilder<
    cutlass::arch::Sm90, cutlass::arch::OpClassTensorOp,
    TileShape, ClusterShape,
    cutlass::epilogue::collective::EpilogueTileAuto,
    Acc, Acc,
    ElemCD, cutlass::layout::RowMajor, 128 / cutlass::sizeof_bits<ElemCD>::value,
    ElemCD, cutlass::layout::RowMajor, 128 / cutlass::sizeof_bits<ElemCD>::value,
    cutlass::epilogue::collective::EpilogueScheduleAuto
  >::CollectiveOp;

using CollectiveMainloop = typename cutlass::gemm::collective::CollectiveBuilder<
    cutlass::arch::Sm90, cutlass::arch::OpClassTensorOp,
    ElemA, cutlass::layout::RowMajor, 128 / cutlass::sizeof_bits<ElemA>::value,
    ElemB, cutlass::layout::ColumnMajor, 128 / cutlass::sizeof_bits<ElemB>::value,
    Acc,
    TileShape, ClusterShape,
    cutlass::gemm::collective::StageCountAutoCarveout<static_cast<int>(sizeof(typename CollectiveEpilogue::SharedStorage))>,
    cutlass::gemm::collective::KernelScheduleAuto
  >::CollectiveOp;

using GemmKernel = cutlass::gemm::kernel::GemmUniversal<
    cute::Shape<int,int,int,int>,
    CollectiveMainloop,
    CollectiveEpilogue
>;
using Gemm = cutlass::gemm::device::GemmUniversalAdapter<GemmKernel>;

// Force the device kernel symbol into the cubin without needing a host main.
auto* _anchor = &cutlass::device_kernel<GemmKernel>;


// ===== COMPILED SASS (sm_90a) =====

	.target	sm_90a

	.elftype	@"ET_EXEC"


//--------------------- .note.nv.tkinfo           --------------------------
	.section	.note.nv.tkinfo,"",@"SHT_NOTE"
	.sectionflags	@"SHF_NOTE_NV_TKINFO"
	.tkinfo
        /*0018*/ 	.word	0x00000002
        /*0030*/ 	.string	""
        /*0030*/ 	.string	"ptxas"
        /*0030*/ 	.string	"Cuda compilation tools, release 13.0, V13.0.88"
        /*0030*/ 	.string	"Build cuda_13.0.r13.0/compiler.36424714_0"
        /*0030*/ 	.string	"-arch sm_90a -m 64 "



//--------------------- .note.nv.cuinfo           --------------------------
	.section	.note.nv.cuinfo,"",@"SHT_NOTE"
	.sectionflags	@"SHF_NOTE_NV_CUINFO"
        /*0018*/ 	.short	0x0002
        /*001a*/ 	.short	0x005a
        /*001c*/ 	.short	0x0082
	.zero		2


//--------------------- .nv.info                  --------------------------
	.section	.nv.info,"",@"SHT_CUDA_INFO"
	.align	4


	//----- nvinfo : EIATTR_REGCOUNT
	.align		4
        /*0000*/ 	.byte	0x04, 0x2f
        /*0002*/ 	.short	(.L_15 - .L_14)
	.align		4
.L_14:
        /*0004*/ 	.word	index@(_ZN7cutlass13device_kernelINS_4gemm6kernel13GemmUniversalIN4cute5tupleIJiiiiEEENS1_10collective13CollectiveMmaINS1_34MainloopSm90TmaGmmaWarpSpecializedILi7ENS5_IJNS4_1CILi2EEENSA_ILi1EEESC_EEENS1_35KernelTmaWarpSpecializedCooperativeEEENS5_IJNSA_ILi384EEENSA_ILi128EEENSA_ILi64EEEEEEaNS5_IJlSC_lEEEaSK_NS4_8TiledMMAINS4_8MMA_AtomIJNS4_4SM904GMMA27MMA_64x128x32_S32S8S8_SS_TNEEEENS4_6LayoutISD_NS5_IJSC_NSA_ILi0EEESS_EEEEENS5_IJNS4_10UnderscoreESV_SV_EEEEENS4_13SM90_TMA_LOADENS4_14ComposedLayoutINS4_7SwizzleILi2ELi4ELi3EEENS4_18smem_ptr_flag_bitsILi8EEENSR_INS5_IJNSA_ILi8EEESI_EEENS5_IJSI_SC_EEEEEEEvNS4_8identityENS4_23SM90_TMA_LOAD_MULTICASTES18_vS19_EENS_8epilogue10collective6detail29Sm90TmaWarpSpecializedAdapterINS1D_15DefaultEpilogueIaSK_SK_NS1C_6thread17LinearCombinationIaLi1EiiLNS1H_9ScaleType4KindE0ELNS_15FloatRoundStyleE2EaEENS1_15EpilogueDefaultEEEEEvvEEEEvNT_6ParamsE)
        /*0008*/ 	.word	0x000000a8


	//----- nvinfo : EIATTR_FRAME_SIZE
	.align		4
.L_15:
        /*000c*/ 	.byte	0x04, 0x11
        /*000e*/ 	.short	(.L_17 - .L_16)
	.align		4
.L_16:
        /*0010*/ 	.word	index@(_ZN7cutlass13device_kernelINS_4gemm6kernel13GemmUniversalIN4cute5tupleIJiiiiEEENS1_10collective13CollectiveMmaINS1_34MainloopSm90TmaGmmaWarpSpecializedILi7ENS5_IJNS4_1CILi2EEENSA_ILi1EEESC_EEENS1_35KernelTmaWarpSpecializedCooperativeEEENS5_IJNSA_ILi384EEENSA_ILi128EEENSA_ILi64EEEEEEaNS5_IJlSC_lEEEaSK_NS4_8TiledMMAINS4_8MMA_AtomIJNS4_4SM904GMMA27MMA_64x128x32_S32S8S8_SS_TNEEEENS4_6LayoutISD_NS5_IJSC_NSA_ILi0EEESS_EEEEENS5_IJNS4_10UnderscoreESV_SV_EEEEENS4_13SM90_TMA_LOADENS4_14ComposedLayoutINS4_7SwizzleILi2ELi4ELi3EEENS4_18smem_ptr_flag_bitsILi8EEENSR_INS5_IJNSA_ILi8EEESI_EEENS5_IJSI_SC_EEEEEEEvNS4_8identityENS4_23SM90_TMA_LOAD_MULTICASTES18_vS19_EENS_8epilogue10collective6detail29Sm90TmaWarpSpecializedAdapterINS1D_15DefaultEpilogueIaSK_SK_NS1C_6thread17LinearCombinationIaLi1EiiLNS1H_9ScaleType4KindE0ELNS_15FloatRoundStyleE2EaEENS1_15EpilogueDefaultEEEEEvvEEEEvNT_6ParamsE)
        /*0014*/ 	.word	0x00000000


	//----- nvinfo : EIATTR_MIN_STACK_SIZE
	.align		4
.L_17:
        /*0018*/ 	.byte	0x04, 0x12
        /*001a*/ 	.short	(.L_19 - .L_18)
	.align		4
.L_18:
        /*001c*/ 	.word	index@(_ZN7cutlass13device_kernelINS_4gemm6kernel13GemmUniversalIN4cute5tupleIJiiiiEEENS1_10collective13CollectiveMmaINS1_34MainloopSm90TmaGmmaWarpSpecializedILi7ENS5_IJNS4_1CILi2EEENSA_ILi1EEESC_EEENS1_35KernelTmaWarpSpecializedCooperativeEEENS5_IJNSA_ILi384EEENSA_ILi128EEENSA_ILi64EEEEEEaNS5_IJlSC_lEEEaSK_NS4_8TiledMMAINS4_8MMA_AtomIJNS4_4SM904GMMA27MMA_64x128x32_S32S8S8_SS_TNEEEENS4_6LayoutISD_NS5_IJSC_NSA_ILi0EEESS_EEEEENS5_IJNS4_10UnderscoreESV_SV_EEEEENS4_13SM90_TMA_LOADENS4_14ComposedLayoutINS4_7SwizzleILi2ELi4ELi3EEENS4_18smem_ptr_flag_bitsILi8EEENSR_INS5_IJNSA_ILi8EEESI_EEENS5_IJSI_SC_EEEEEEEvNS4_8identityENS4_23SM90_TMA_LOAD_MULTICASTES18_vS19_EENS_8epilogue10collective6detail29Sm90TmaWarpSpecializedAdapterINS1D_15DefaultEpilogueIaSK_SK_NS1C_6thread17LinearCombinationIaLi1EiiLNS1H_9ScaleType4KindE0ELNS_15FloatRoundStyleE2EaEENS1_15EpilogueDefaultEEEEEvvEEEEvNT_6ParamsE)
        /*0020*/ 	.word	0x00000000
.L_19:


//--------------------- .nv.compat                --------------------------
	.section	.nv.compat,"",@"SHT_CUDA_COMPAT_INFO"
	.align	4
        /*0000*/ 	.byte	0x02, 0x09, 0x01, 0x00, 0x02, 0x02, 0x04, 0x00, 0x02, 0x05, 0x05, 0x00, 0x03, 0x07, 0x01, 0x01
        /*0010*/ 	.byte	0x02, 0x03, 0x01, 0x00, 0x02, 0x06, 0x01, 0x00, 0x04, 0x0b, 0x08, 0x00, 0x00, 0x00, 0x00, 0x00
        /*0020*/ 	.byte	0x00, 0x00, 0x00, 0x00


//--------------------- .nv.info._ZN7cutlass13device_kernelINS_4gemm6kernel13GemmUniversalIN4cute5tupleIJiiiiEEENS1_10collective13CollectiveMmaINS1_34MainloopSm90TmaGmmaWarpSpecializedILi7ENS5_IJNS4_1CILi2EEENSA_ILi1EEESC_EEENS1_35KernelTmaWarpSpecializedCooperativeEEENS5_IJNSA_ILi384EEENSA_ILi128EEENSA_ILi64EEEEEEaNS5_IJlSC_lEEEaSK_NS4_8TiledMMAINS4_8MMA_AtomIJNS4_4SM904GMMA27MMA_64x128x32_S32S8S8_SS_TNEEEENS4_6LayoutISD_NS5_IJSC_NSA_ILi0EEESS_EEEEENS5_IJNS4_10UnderscoreESV_SV_EEEEENS4_13SM90_TMA_LOADENS4_14ComposedLayoutINS4_7SwizzleILi2ELi4ELi3EEENS4_18smem_ptr_flag_bitsILi8EEENSR_INS5_IJNSA_ILi8EEESI_EEENS5_IJSI_SC_EEEEEEEvNS4_8identityENS4_23SM90_TMA_LOAD_MULTICASTES18_vS19_EENS_8epilogue10collective6detail29Sm90TmaWarpSpecializedAdapterINS1D_15DefaultEpilogueIaSK_SK_NS1C_6thread17LinearCombinationIaLi1EiiLNS1H_9ScaleType4KindE0ELNS_15FloatRoundStyleE2EaEENS1_15EpilogueDefaultEEEEEvvEEEEvNT_6ParamsE --------------------------
	.section	.nv.info._ZN7cutlass13device_kernelINS_4gemm6kernel13GemmUniversalIN4cute5tupleIJiiiiEEENS1_10collective13CollectiveMmaINS1_34MainloopSm90TmaGmmaWarpSpecializedILi7ENS5_IJNS4_1CILi2EEENSA_ILi1EEESC_EEENS1_35KernelTmaWarpSpecializedCooperativeEEENS5_IJNSA_ILi384EEENSA_ILi128EEENSA_ILi64EEEEEEaNS5_IJlSC_lEEEaSK_NS4_8TiledMMAINS4_8MMA_AtomIJNS4_4SM904GMMA27MMA_64x128x32_S32S8S8_SS_TNEEEENS4_6LayoutISD_NS5_IJSC_NSA_ILi0EEESS_EEEEENS5_IJNS4_10UnderscoreESV_SV_EEEEENS4_13SM90_TMA_LOADENS4_14ComposedLayoutINS4_7SwizzleILi2ELi4ELi3EEENS4_18smem_ptr_flag_bitsILi8EEENSR_INS5_IJNSA_ILi8EEESI_EEENS5_IJSI_SC_EEEEEEEvNS4_8identityENS4_23SM90_TMA_LOAD_MULTICASTES18_vS19_EENS_8epilogue10collective6detail29Sm90TmaWarpSpecializedAdapterINS1D_15DefaultEpilogueIaSK_SK_NS1C_6thread17LinearCombinationIaLi1EiiLNS1H_9ScaleType4KindE0ELNS_15FloatRoundStyleE2EaEENS1_15EpilogueDefaultEEEEEvvEEEEvNT_6ParamsE,"",@"SHT_CUDA_INFO"
	.sectionflags	@""
	.align	4


	//----- nvinfo : EIATTR_CUDA_API_VERSION
	.align		4
        /*0000*/ 	.byte	0x04, 0x37
        /*0002*/ 	.short	(.L_21 - .L_20)
.L_20:
        /*0004*/ 	.word	0x00000082


	//----- nvinfo : EIATTR_KPARAM_INFO
	.align		4
.L_21:
        /*0008*/ 	.byte	0x04, 0x17
        /*000a*/ 	.short	(.L_23 - .L_22)
.L_22:
        /*000c*/ 	.word	0x00000000
        /*0010*/ 	.short	0x0000
        /*0012*/ 	.short	0x0070
        /*0014*/ 	.byte	0x00, 0xf0, 0x01, 0x10


	//----- nvinfo : EIATTR_SPARSE_MMA_MASK
	.align		4
.L_23:
        /*0018*/ 	.byte	0x03, 0x50
        /*001a*/ 	.short	0x0000


	//----- nvinfo : EIATTR_MAXREG_COUNT
	.align		4
        /*001c*/ 	.byte	0x03, 0x1b
        /*001e*/ 	.short	0x00a8


	//----- nvinfo : EIATTR_NUM_BARRIERS
	.align		4
        /*0020*/ 	.byte	0x02, 0x4c
        /*0022*/ 	.byte	0x01
	.zero		1


	//----- nvinfo : EIATTR_EXTERNS
	.align		4
        /*0024*/ 	.byte	0x04, 0x0f
        /*0026*/ 	.short	(.L_25 - .L_24)


	//   ....[0]....
	.align		4
.L_24:
        /*0028*/ 	.word	index@(__assertfail)


	//----- nvinfo : EIATTR_MERCURY_ISA_VERSION
	.align		4
.L_25:
        /*002c*/ 	.byte	0x03, 0x5f
        /*002e*/ 	.short	0x0101


	//----- nvinfo : EIATTR_INT_WARP_WIDE_INSTR_OFFSETS
	.align		4
        /*0030*/ 	.byte	0x04, 0x31
        /*0032*/ 	.short	(.L_27 - .L_26)


	//   ....[0]....
.L_26:
        /*0034*/ 	.word	0x000005b0


	//   ....[1]....
        /*0038*/ 	.word	0x000005d0


	//   ....[2]....
        /*003c*/ 	.word	0x00000760


	//----- nvinfo : EIATTR_COOP_GROUP_MASK_REGIDS
	.align		4
.L_27:
        /*0040*/ 	.byte	0x04, 0x29
        /*0042*/ 	.short	(.L_29 - .L_28)


	//   ....[0]....
.L_28:
        /*0044*/ 	.word	0xffffffff


	//   ....[1]....
        /*0048*/ 	.word	0xffffffff


	//   ....[2]....
        /*004c*/ 	.word	0xffffffff


	//   ....[3]....
        /*0050*/ 	.word	0xffffffff


	//   ....[4]....
        /*0054*/ 	.word	0xffffffff


	//   ....[5]....
        /*0058*/ 	.word	0xffffffff


	//----- nvinfo : EIATTR_COOP_GROUP_INSTR_OFFSETS
	.align		4
.L_29:
        /*005c*/ 	.byte	0x04, 0x28
        /*005e*/ 	.short	(.L_31 - .L_30)


	//   ....[0]....
.L_30:
        /*0060*/ 	.word	0x00000060


	//   ....[1]....
        /*0064*/ 	.word	0x00000070


	//   ....[2]....
        /*0068*/ 	.word	0x00000190


	//   ....[3]....
        /*006c*/ 	.word	0x00000420


	//   ....[4]....
        /*0070*/ 	.word	0x00000890


	//   ....[5]....
        /*0074*/ 	.word	0x00001480


	//----- nvinfo : EIATTR_REG_RECONFIG
	.align		4
.L_31:
        /*0078*/ 	.byte	0x01, 0x54
	.zero		2


	//----- nvinfo : EIATTR_SYSCALL_OFFSETS
	.align		4
        /*007c*/ 	.byte	0x04, 0x46
        /*007e*/ 	.short	(.L_33 - .L_32)


	//   ....[0]....
.L_32:
        /*0080*/ 	.word	0x00001640


	//----- nvinfo : EIATTR_MBARRIER_INSTR_OFFSETS
	.align		4
.L_33:
        /*0084*/ 	.byte	0x04, 0x39
        /*0086*/ 	.short	(.L_35 - .L_34)


	//   ....[0]....
.L_34:
        /*0088*/ 	.word	0x00000310
        /*008c*/ 	.word	0x000000ff
        /*0090*/ 	.word	0x00000000
        /*0094*/ 	.short	0x0100
        /*0096*/ 	.byte	0x08
	.zero		1


	//   ....[1]....
        /*0098*/ 	.word	0x00000320
        /*009c*/ 	.word	0x000000ff
        /*00a0*/ 	.word	0x00000038
        /*00a4*/ 	.short	0x0100
        /*00a6*/ 	.byte	0x08
	.zero		1


	//   ....[2]....
        /*00a8*/ 	.word	0x00000330
        /*00ac*/ 	.word	0x000000ff
        /*00b0*/ 	.word	0x00000008
        /*00b4*/ 	.short	0x0100
        /*00b6*/ 	.byte	0x08
	.zero		1


	//   ....[3]....
        /*00b8*/ 	.word	0x00000340
        /*00bc*/ 	.word	0x000000ff
        /*00c0*/ 	.word	0x00000040
        /*00c4*/ 	.short	0x0100
        /*00c6*/ 	.byte	0x08
	.zero		1


	//   ....[4]....
        /*00c8*/ 	.word	0x00000350
        /*00cc*/ 	.word	0x000000ff
        /*00d0*/ 	.word	0x00000010
        /*00d4*/ 	.short	0x0100
        /*00d6*/ 	.byte	0x08
	.zero		1


	//   ....[5]....
        /*00d8*/ 	.word	0x00000360
        /*00dc*/ 	.word	0x000000ff
        /*00e0*/ 	.word	0x00000048
        /*00e4*/ 	.short	0x0100
        /*00e6*/ 	.byte	0x08
	.zero		1


	//   ....[6]....
        /*00e8*/ 	.word	0x00000370
        /*00ec*/ 	.word	0x000000ff
        /*00f0*/ 	.word	0x00000018
        /*00f4*/ 	.short	0x0100
        /*00f6*/ 	.byte	0x08
	.zero		1


	//   ....[7]....
        /*00f8*/ 	.word	0x00000380
        /*00fc*/ 	.word	0x000000ff
        /*0100*/ 	.word	0x00000050
        /*0104*/ 	.short	0x0100
        /*0106*/ 	.byte	0x08
	.zero		1


	//   ....[8]....
        /*0108*/ 	.word	0x00000390
        /*010c*/ 	.word	0x000000ff
        /*0110*/ 	.word	0x00000020
        /*0114*/ 	.short	0x0100
        /*0116*/ 	.byte	0x08
	.zero		1


	//   ....[9]....
        /*0118*/ 	.word	0x000003a0
        /*011c*/ 	.word	0x000000ff
        /*0120*/ 	.word	0x00000058
        /*0124*/ 	.short	0x0100
        /*0126*/ 	.byte	0x08
	.zero		1


	//   ....[10]....
        /*0128*/ 	.word	0x000003b0
        /*012c*/ 	.word	0x000000ff
        /*0130*/ 	.word	0x00000028
        /*0134*/ 	.short	0x0100
        /*0136*/ 	.byte	0x08
	.zero		1


	//   ....[11]....
        /*0138*/ 	.word	0x000003c0
        /*013c*/ 	.word	0x000000ff
        /*0140*/ 	.word	0x00000060
        /*0144*/ 	.short	0x0100
        /*0146*/ 	.byte	0x08
	.zero		1


	//   ....[12]....
        /*0148*/ 	.word	0x000003d0
        /*014c*/ 	.word	0x000000ff
        /*0150*/ 	.word	0x00000030
        /*0154*/ 	.short	0x0100
        /*0156*/ 	.byte	0x08
	.zero		1


	//   ....[13]....
        /*0158*/ 	.word	0x000003e0
        /*015c*/ 	.word	0x000000ff
        /*0160*/ 	.word	0x00000068
        /*0164*/ 	.short	0x0100
        /*0166*/ 	.byte	0x08
	.zero		1


	//   ....[14]....
        /*0168*/ 	.word	0x000007a0
        /*016c*/ 	.word	0x000000ff
        /*0170*/ 	.word	0x00000080
        /*0174*/ 	.short	0x0100
        /*0176*/ 	.byte	0x06
	.zero		1


	//   ....[15]....
        /*0178*/ 	.word	0x00000800
        /*017c*/ 	.word	0x000000ff
        /*0180*/ 	.word	0x00000088
        /*0184*/ 	.short	0x0100
        /*0186*/ 	.byte	0x06
	.zero		1


	//   ....[16]....
        /*0188*/ 	.word	0x00001720
        /*018c*/ 	.word	0x00000003
        /*0190*/ 	.word	0x00000000
        /*0194*/ 	.short	0x010a
        /*0196*/ 	.byte	0x3f
	.zero		1


	//   ....[17]....
        /*0198*/ 	.word	0x00001760
        /*019c*/ 	.word	0x00000003
        /*01a0*/ 	.word	0x00000000
        /*01a4*/ 	.short	0x010a
        /*01a6*/ 	.byte	0x3f
	.zero		1


	//   ....[18]....
        /*01a8*/ 	.word	0x00001b90
        /*01ac*/ 	.word	0x00000004
        /*01b0*/ 	.word	0x00000000
        /*01b4*/ 	.short	0x010a
        /*01b6*/ 	.byte	0x3f
	.zero		1


	//   ....[19]....
        /*01b8*/ 	.word	0x00001bd0
        /*01bc*/ 	.word	0x00000004
        /*01c0*/ 	.word	0x00000000
        /*01c4*/ 	.short	0x010a
        /*01c6*/ 	.byte	0x3f
	.zero		1


	//   ....[20]....
        /*01c8*/ 	.word	0x00001eb0
        /*01cc*/ 	.word	0x00000004
        /*01d0*/ 	.word	0x00000000
        /*01d4*/ 	.short	0x0101
        /*01d6*/ 	.byte	0x3f
	.zero		1


	//   ....[21]....
        /*01d8*/ 	.word	0x000020e0
        /*01dc*/ 	.word	0x00000000
        /*01e0*/ 	.word	0x00000000
        /*01e4*/ 	.short	0x0101
        /*01e6*/ 	.byte	0x3f
	.zero		1


	//   ....[22]....
        /*01e8*/ 	.word	0x0000c830
        /*01ec*/ 	.word	0x0000000d
        /*01f0*/ 	.word	0x00000038
        /*01f4*/ 	.short	0x010a
        /*01f6*/ 	.byte	0x3f
	.zero		1


	//   ....[23]....
        /*01f8*/ 	.word	0x0000cc00
        /*01fc*/ 	.word	0x00000008
        /*0200*/ 	.word	0x00000088
        /*0204*/ 	.short	0x0101
        /*0206*/ 	.byte	0x3f
	.zero		1


	//   ....[24]....
        /*0208*/ 	.word	0x0000d380
        /*020c*/ 	.word	0x00000007
        /*0210*/ 	.word	0x00000000
        /*0214*/ 	.short	0x010a
        /*0216*/ 	.byte	0x3f
	.zero		1


	//   ....[25]....
        /*0218*/ 	.word	0x0000d400
        /*021c*/ 	.word	0x00000008
        /*0220*/ 	.word	0x00000000
        /*0224*/ 	.short	0x010a
        /*0226*/ 	.byte	0x3f
	.zero		1


	//   ....[26]....
        /*0228*/ 	.word	0x0000d490
        /*022c*/ 	.word	0x00000009
        /*0230*/ 	.word	0x00000000
        /*0234*/ 	.short	0x010a
        /*0236*/ 	.byte	0x3f
	.zero		1


	//   ....[27]....
        /*0238*/ 	.word	0x0000d520
        /*023c*/ 	.word	0x00000008
        /*0240*/ 	.word	0x00000000
        /*0244*/ 	.short	0x010a
        /*0246*/ 	.byte	0x3f
	.zero		1


	//   ....[28]....
        /*0248*/ 	.word	0x0000d5b0
        /*024c*/ 	.word	0x00000009
        /*0250*/ 	.word	0x00000000
        /*0254*/ 	.short	0x010a
        /*0256*/ 	.byte	0x3f
	.zero		1


	//   ....[29]....
        /*0258*/ 	.word	0x0000d640
        /*025c*/ 	.word	0x00000006
        /*0260*/ 	.word	0x00000000
        /*0264*/ 	.short	0x010a
        /*0266*/ 	.byte	0x3f
	.zero		1


	//   ....[30]....
        /*0268*/ 	.word	0x0000d6d0
        /*026c*/ 	.word	0x00000003
        /*0270*/ 	.word	0x00000000
        /*0274*/ 	.short	0x010a
        /*0276*/ 	.byte	0x3f
	.zero		1


	//   ....[31]....
        /*0278*/ 	.word	0x0000d730
        /*027c*/ 	.word	0x00000003
        /*0280*/ 	.word	0x00000000
        /*0284*/ 	.short	0x010a
        /*0286*/ 	.byte	0x3f
	.zero		1


	//   ....[32]....
        /*0288*/ 	.word	0x0000d780
        /*028c*/ 	.word	0x00000004
        /*0290*/ 	.word	0x00000000
        /*0294*/ 	.short	0x010a
        /*0296*/ 	.byte	0x3f
	.zero		1


	//   ....[33]....
        /*0298*/ 	.word	0x0000d850
        /*029c*/ 	.word	0x0000000d
        /*02a0*/ 	.word	0x00000038
        /*02a4*/ 	.short	0x010a
        /*02a6*/ 	.byte	0x3f
	.zero		1


	//   ....[34]....
        /*02a8*/ 	.word	0x0000d920
        /*02ac*/ 	.word	0x00000007
        /*02b0*/ 	.word	0x00000000
        /*02b4*/ 	.short	0x010a
        /*02b6*/ 	.byte	0x3f
	.zero		1


	//   ....[35]....
        /*02b8*/ 	.word	0x0000d970
        /*02bc*/ 	.word	0x00000008
        /*02c0*/ 	.word	0x00000000
        /*02c4*/ 	.short	0x010a
        /*02c6*/ 	.byte	0x3f
	.zero		1


	//   ....[36]....
        /*02c8*/ 	.word	0x0000d9c0
        /*02cc*/ 	.word	0x00000009
        /*02d0*/ 	.word	0x00000000
        /*02d4*/ 	.short	0x010a
        /*02d6*/ 	.byte	0x3f
	.zero		1


	//   ....[37]....
        /*02d8*/ 	.word	0x0000da10
        /*02dc*/ 	.word	0x00000008
        /*02e0*/ 	.word	0x00000000
        /*02e4*/ 	.short	0x010a
        /*02e6*/ 	.byte	0x3f
	.zero		1


	//   ....[38]....
        /*02e8*/ 	.word	0x0000da60
        /*02ec*/ 	.word	0x00000009
        /*02f0*/ 	.word	0x00000000
        /*02f4*/ 	.short	0x010a
        /*02f6*/ 	.byte	0x3f
	.zero		1


	//   ....[39]....
        /*02f8*/ 	.word	0x0000dab0
        /*02fc*/ 	.word	0x00000006
        /*0300*/ 	.word	0x00000000
        /*0304*/ 	.short	0x010a
        /*0306*/ 	.byte	0x3f
	.zero		1


	//----- nvinfo : EIATTR_NUM_MBARRIERS
	.align		4
.L_35:
        /*0308*/ 	.byte	0x03, 0x38
        /*030a*/ 	.short	0x0010


	//----- nvinfo : EIATTR_EXIT_INSTR_OFFSETS
	.align		4
        /*030c*/ 	.byte	0x04, 0x1c
        /*030e*/ 	.short	(.L_37 - .L_36)


	//   ....[0]....
.L_36:
        /*0310*/ 	.word	0x00000ac0


	//   ....[1]....
        /*0314*/ 	.word	0x00001350


	//   ....[2]....
        /*0318*/ 	.word	0x0000be90


	//   ....[3]....
        /*031c*/ 	.word	0x0000c490


	//   ....[4]....
        /*0320*/ 	.word	0x0000d720


	//----- nvinfo : EIATTR_MAX_THREADS
	.align		4
.L_37:
        /*0324*/ 	.byte	0x04, 0x05
        /*0326*/ 	.short	(.L_39 - .L_38)
.L_38:
        /*0328*/ 	.word	0x00000180
        /*032c*/ 	.word	0x00000001
        /*0330*/ 	.word	0x00000001


	//----- nvinfo : EIATTR_CRS_STACK_SIZE
	.align		4
.L_39:
        /*0334*/ 	.byte	0x04, 0x1e
        /*0336*/ 	.short	(.L_41 - .L_40)
.L_40:
        /*0338*/ 	.word	0x00000000


	//----- nvinfo : EIATTR_CBANK_PARAM_SIZE
	.align		4
.L_41:
        /*033c*/ 	.byte	0x03, 0x19
        /*033e*/ 	.short	0x0470


	//----- nvinfo : EIATTR_PARAM_CBANK
	.align		4
        /*0340*/ 	.byte	0x04, 0x0a
        /*0342*/ 	.short	(.L_43 - .L_42)
	.align		4
.L_42:
        /*0344*/ 	.word	index@(.nv.constant0._ZN7cutlass13device_kernelINS_4gemm6kernel13GemmUniversalIN4cute5tupleIJiiiiEEENS1_10collective13CollectiveMmaINS1_34MainloopSm90TmaGmmaWarpSpecializedILi7ENS5_IJNS4_1CILi2EEENSA_ILi1EEESC_EEENS1_35KernelTmaWarpSpecializedCooperativeEEENS5_IJNSA_ILi384EEENSA_ILi128EEENSA_ILi64EEEEEEaNS5_IJlSC_lEEEaSK_NS4_8TiledMMAINS4_8MMA_AtomIJNS4_4SM904GMMA27MMA_64x128x32_S32S8S8_SS_TNEEEENS4_6LayoutISD_NS5_IJSC_NSA_ILi0EEESS_EEEEENS5_IJNS4_10UnderscoreESV_SV_EEEEENS4_13SM90_TMA_LOADENS4_14ComposedLayoutINS4_7SwizzleILi2ELi4ELi3EEENS4_18smem_ptr_flag_bitsILi8EEENSR_INS5_IJNSA_ILi8EEESI_EEENS5_IJSI_SC_EEEEEEEvNS4_8identityENS4_23SM90_TMA_LOAD_MULTICASTES18_vS19_EENS_8epilogue10collective6detail29Sm90TmaWarpSpecializedAdapterINS1D_15DefaultEpilogueIaSK_SK_NS1C_6thread17LinearCombinationIaLi1EiiLNS1H_9ScaleType4KindE0ELNS_15FloatRoundStyleE2EaEENS1_15EpilogueDefaultEEEEEvvEEEEvNT_6ParamsE)
        /*0348*/ 	.short	0x0210
        /*034a*/ 	.short	0x0470


	//----- nvinfo : EIATTR_SW_WAR
	.align		4
.L_43:
        /*034c*/ 	.byte	0x04, 0x36
        /*034e*/ 	.short	(.L_45 - .L_44)
.L_44:
        /*0350*/ 	.word	0x00000008
.L_45:


//--------------------- .nv.callgraph             --------------------------
	.section	.nv.callgraph,"",@"SHT_CUDA_CALLGRAPH"
	.align	4
	.sectionentsize	8
	.align		4
        /*0000*/ 	.word	0x00000000
	.align		4
        /*0004*/ 	.word	0xffffffff
	.align		4
        /*0008*/ 	.word	index@(_ZN7cutlass13device_kernelINS_4gemm6kernel13GemmUniversalIN4cute5tupleIJiiiiEEENS1_10collective13CollectiveMmaINS1_34MainloopSm90TmaGmmaWarpSpecializedILi7ENS5_IJNS4_1CILi2EEENSA_ILi1EEESC_EEENS1_35KernelTmaWarpSpecializedCooperativeEEENS5_IJNSA_ILi384EEENSA_ILi128EEENSA_ILi64EEEEEEaNS5_IJlSC_lEEEaSK_NS4_8TiledMMAINS4_8MMA_AtomIJNS4_4SM904GMMA27MMA_64x128x32_S32S8S8_SS_TNEEEENS4_6LayoutISD_NS5_IJSC_NSA_ILi0EEESS_EEEEENS5_IJNS4_10UnderscoreESV_SV_EEEEENS4_13SM90_TMA_LOADENS4_14ComposedLayoutINS4_7SwizzleILi2ELi4ELi3EEENS4_18smem_ptr_flag_bitsILi8EEENSR_INS5_IJNSA_ILi8EEESI_EEENS5_IJSI_SC_EEEEEEEvNS4_8identityENS4_23SM90_TMA_LOAD_MULTICASTES18_vS19_EENS_8epilogue10collective6detail29Sm90TmaWarpSpecializedAdapterINS1D_15DefaultEpilogueIaSK_SK_NS1C_6thread17LinearCombinationIaLi1EiiLNS1H_9ScaleType4KindE0ELNS_15FloatRoundStyleE2EaEENS1_15EpilogueDefaultEEEEEvvEEEEvNT_6ParamsE)
	.align		4
        /*000c*/ 	.word	index@(__assertfail)
	.align		4
        /*0010*/ 	.word	0x00000000
	.align		4
        /*0014*/ 	.word	0xfffffffe
	.align		4
        /*0018*/ 	.word	0x00000000
	.align		4
        /*001c*/ 	.word	0xfffffffd
	.align		4
        /*0020*/ 	.word	0x00000000
	.align		4
        /*0024*/ 	.word	0xfffffffc


//--------------------- .nv.constant4             --------------------------
	.section	.nv.constant4,"a",@progbits
	.align	8
	.align		8
.nv.constant4:
        /*0000*/ 	.dword	__assertfail
	.align		8
        /*0008*/ 	.dword	__unnamed_1
	.align		8
        /*0010*/ 	.dword	_ZN40_INTERNAL_70410026_4_k_cu_04de4b75_188864cuda3std3__45__cpo5beginE
	.align		8
        /*0018*/ 	.dword	_ZN40_INTERNAL_70410026_4_k_cu_04de4b75_188864cuda3std3__45__cpo3endE
	.align		8
        /*0020*/ 	.dword	_ZN40_INTERNAL_70410026_4_k_cu_04de4b75_188864cuda3std3__45__cpo6cbeginE
	.align		8
        /*0028*/ 	.dword	_ZN40_INTERNAL_70410026_4_k_cu_04de4b75_188864cuda3std3__45__cpo4cendE
	.align		8
        /*0030*/ 	.dword	_ZN40_INTERNAL_70410026_4_k_cu_04de4b75_188864cuda3std3__442_GLOBAL__N__70410026_4_k_cu_04de4b75_188866ignoreE
	.align		8
        /*0038*/ 	.dword	_ZN40_INTERNAL_70410026_4_k_cu_04de4b75_188864cuda3std3__419piecewise_constructE
	.align		8
        /*0040*/ 	.dword	_ZN40_INTERNAL_70410026_4_k_cu_04de4b75_188864cuda3std3__48in_placeE
	.align		8
        /*0048*/ 	.dword	_ZN40_INTERNAL_70410026_4_k_cu_04de4b75_188864cuda3std6ranges3__45__cpo4swapE
	.align		8
        /*0050*/ 	.dword	_ZN40_INTERNAL_70410026_4_k_cu_04de4b75_188864cuda3std6ranges3__45__cpo9iter_moveE
	.align		8
        /*0058*/ 	.dword	_ZN40_INTERNAL_70410026_4_k_cu_04de4b75_188864cute7productE
	.align		8
        /*0060*/ 	.dword	_ZN40_INTERNAL_70410026_4_k_cu_04de4b75_188864cute1_E
	.align		8
        /*0068*/ 	.dword	$str$22
	.align		8
        /*0070*/ 	.dword	$str$23


//--------------------- .text._ZN7cutlass13device_kernelINS_4gemm6kernel13GemmUniversalIN4cute5tupleIJiiiiEEENS1_10collective13CollectiveMmaINS1_34MainloopSm90TmaGmmaWarpSpecializedILi7ENS5_IJNS4_1CILi2EEENSA_ILi1EEESC_EEENS1_35KernelTmaWarpSpecializedCooperativeEEENS5_IJNSA_ILi384EEENSA_ILi128EEENSA_ILi64EEEEEEaNS5_IJlSC_lEEEaSK_NS4_8TiledMMAINS4_8MMA_AtomIJNS4_4SM904GMMA27MMA_64x128x32_S32S8S8_SS_TNEEEENS4_6LayoutISD_NS5_IJSC_NSA_ILi0EEESS_EEEEENS5_IJNS4_10UnderscoreESV_SV_EEEEENS4_13SM90_TMA_LOADENS4_14ComposedLayoutINS4_7SwizzleILi2ELi4ELi3EEENS4_18smem_ptr_flag_bitsILi8EEENSR_INS5_IJNSA_ILi8EEESI_EEENS5_IJSI_SC_EEEEEEEvNS4_8identityENS4_23SM90_TMA_LOAD_MULTICASTES18_vS19_EENS_8epilogue10collective6detail29Sm90TmaWarpSpecializedAdapterINS1D_15DefaultEpilogueIaSK_SK_NS1C_6thread17LinearCombinationIaLi1EiiLNS1H_9ScaleType4KindE0ELNS_15FloatRoundStyleE2EaEENS1_15EpilogueDefaultEEEEEvvEEEEvNT_6ParamsE --------------------------
	.section	.text._ZN7cutlass13device_kernelINS_4gemm6kernel13GemmUniversalIN4cute5tupleIJiiiiEEENS1_10collective13CollectiveMmaINS1_34MainloopSm90TmaGmmaWarpSpecializedILi7ENS5_IJNS4_1CILi2EEENSA_ILi1EEESC_EEENS1_35KernelTmaWarpSpecializedCooperativeEEENS5_IJNSA_ILi384EEENSA_ILi128EEENSA_ILi64EEEEEEaNS5_IJlSC_lEEEaSK_NS4_8TiledMMAINS4_8MMA_AtomIJNS4_4SM904GMMA27MMA_64x128x32_S32S8S8_SS_TNEEEENS4_6LayoutISD_NS5_IJSC_NSA_ILi0EEESS_EEEEENS5_IJNS4_10UnderscoreESV_SV_EEEEENS4_13SM90_TMA_LOADENS4_14ComposedLayoutINS4_7SwizzleILi2ELi4ELi3EEENS4_18smem_ptr_flag_bitsILi8EEENSR_INS5_IJNSA_ILi8EEESI_EEENS5_IJSI_SC_EEEEEEEvNS4_8identityENS4_23SM90_TMA_LOAD_MULTICASTES18_vS19_EENS_8epilogue10collective6detail29Sm90TmaWarpSpecializedAdapterINS1D_15DefaultEpilogueIaSK_SK_NS1C_6thread17LinearCombinationIaLi1EiiLNS1H_9ScaleType4KindE0ELNS_15FloatRoundStyleE2EaEENS1_15EpilogueDefaultEEEEEvvEEEEvNT_6ParamsE,"ax",@progbits
	.align	128
.text._ZN7cutlass13device_kernelINS_4gemm6kernel13GemmUniversalIN4cute5tupleIJiiiiEEENS1_10collective13CollectiveMmaINS1_34MainloopSm90TmaGmmaWarpSpecializedILi7ENS5_IJNS4_1CILi2EEENSA_ILi1EEESC_EEENS1_35KernelTmaWarpSpecializedCooperativeEEENS5_IJNSA_ILi384EEENSA_ILi128EEENSA_ILi64EEEEEEaNS5_IJlSC_lEEEaSK_NS4_8TiledMMAINS4_8MMA_AtomIJNS4_4SM904GMMA27MMA_64x128x32_S32S8S8_SS_TNEEEENS4_6LayoutISD_NS5_IJSC_NSA_ILi0EEESS_EEEEENS5_IJNS4_10UnderscoreESV_SV_EEEEENS4_13SM90_TMA_LOADENS4_14ComposedLayoutINS4_7SwizzleILi2ELi4ELi3EEENS4_18smem_ptr_flag_bitsILi8EEENSR_INS5_IJNSA_ILi8EEESI_EEENS5_IJSI_SC_EEEEEEEvNS4_8identityENS4_23SM90_TMA_LOAD_MULTICASTES18_vS19_EENS_8epilogue10collective6detail29Sm90TmaWarpSpecializedAdapterINS1D_15DefaultEpilogueIaSK_SK_NS1C_6thread17LinearCombinationIaLi1EiiLNS1H_9ScaleType4KindE0ELNS_15FloatRoundStyleE2EaEENS1_15EpilogueDefaultEEEEEvvEEEEvNT_6ParamsE:
        .type           _ZN7cutlass13device_kernelINS_4gemm6kernel13GemmUniversalIN4cute5tupleIJiiiiEEENS1_10collective13CollectiveMmaINS1_34MainloopSm90TmaGmmaWarpSpecializedILi7ENS5_IJNS4_1CILi2EEENSA_ILi1EEESC_EEENS1_35KernelTmaWarpSpecializedCooperativeEEENS5_IJNSA_ILi384EEENSA_ILi128EEENSA_ILi64EEEEEEaNS5_IJlSC_lEEEaSK_NS4_8TiledMMAINS4_8MMA_AtomIJNS4_4SM904GMMA27MMA_64x128x32_S32S8S8_SS_TNEEEENS4_6LayoutISD_NS5_IJSC_NSA_ILi0EEESS_EEEEENS5_IJNS4_10UnderscoreESV_SV_EEEEENS4_13SM90_TMA_LOADENS4_14ComposedLayoutINS4_7SwizzleILi2ELi4ELi3EEENS4_18smem_ptr_flag_bitsILi8EEENSR_INS5_IJNSA_ILi8EEESI_EEENS5_IJSI_SC_EEEEEEEvNS4_8identityENS4_23SM90_TMA_LOAD_MULTICASTES18_vS19_EENS_8epilogue10collective6detail29Sm90TmaWarpSpecializedAdapterINS1D_15DefaultEpilogueIaSK_SK_NS1C_6thread17LinearCombinationIaLi1EiiLNS1H_9ScaleType4KindE0ELNS_15FloatRoundStyleE2EaEENS1_15EpilogueDefaultEEEEEvvEEEEvNT_6ParamsE,@function
        .size           _ZN7cutlass13device_kernelINS_4gemm6kernel13GemmUniversalIN4cute5tupleIJiiiiEEENS1_10collective13CollectiveMmaINS1_34MainloopSm90TmaGmmaWarpSpecializedILi7ENS5_IJNS4_1CILi2EEENSA_ILi1EEESC_EEENS1_35KernelTmaWarpSpecializedCooperativeEEENS5_IJNSA_ILi384EEENSA_ILi128EEENSA_ILi64EEEEEEaNS5_IJlSC_lEEEaSK_NS4_8TiledMMAINS4_8MMA_AtomIJNS4_4SM904GMMA27MMA_64x128x32_S32S8S8_SS_TNEEEENS4_6LayoutISD_NS5_IJSC_NSA_ILi0EEESS_EEEEENS5_IJNS4_10UnderscoreESV_SV_EEEEENS4_13SM90_TMA_LOADENS4_14ComposedLayoutINS4_7SwizzleILi2ELi4ELi3EEENS4_18smem_ptr_flag_bitsILi8EEENSR_INS5_IJNSA_ILi8EEESI_EEENS5_IJSI_SC_EEEEEEEvNS4_8identityENS4_23SM90_TMA_LOAD_MULTICASTES18_vS19_EENS_8epilogue10collective6detail29Sm90TmaWarpSpecializedAdapterINS1D_15DefaultEpilogueIaSK_SK_NS1C_6thread17LinearCombinationIaLi1EiiLNS1H_9ScaleType4KindE0ELNS_15FloatRoundStyleE2EaEENS1_15EpilogueDefaultEEEEEvvEEEEvNT_6ParamsE,(.L_x_95 - _ZN7cutlass13device_kernelINS_4gemm6kernel13GemmUniversalIN4cute5tupleIJiiiiEEENS1_10collective13CollectiveMmaINS1_34MainloopSm90TmaGmmaWarpSpecializedILi7ENS5_IJNS4_1CILi2EEENSA_ILi1EEESC_EEENS1_35KernelTmaWarpSpecializedCooperativeEEENS5_IJNSA_ILi384EEENSA_ILi128EEENSA_ILi64EEEEEEaNS5_IJlSC_lEEEaSK_NS4_8TiledMMAINS4_8MMA_AtomIJNS4_4SM904GMMA27MMA_64x128x32_S32S8S8_SS_TNEEEENS4_6LayoutISD_NS5_IJSC_NSA_ILi0EEESS_EEEEENS5_IJNS4_10UnderscoreESV_SV_EEEEENS4_13SM90_TMA_LOADENS4_14ComposedLayoutINS4_7SwizzleILi2ELi4ELi3EEENS4_18smem_ptr_flag_bitsILi8EEENSR_INS5_IJNSA_ILi8EEESI_EEENS5_IJSI_SC_EEEEEEEvNS4_8identityENS4_23SM90_TMA_LOAD_MULTICASTES18_vS19_EENS_8epilogue10collective6detail29Sm90TmaWarpSpecializedAdapterINS1D_15DefaultEpilogueIaSK_SK_NS1C_6thread17LinearCombinationIaLi1EiiLNS1H_9ScaleType4KindE0ELNS_15FloatRoundStyleE2EaEENS1_15EpilogueDefaultEEEEEvvEEEEvNT_6ParamsE)
        .other          _ZN7cutlass13device_kernelINS_4gemm6kernel13GemmUniversalIN4cute5tupleIJiiiiEEENS1_10collective13CollectiveMmaINS1_34MainloopSm90TmaGmmaWarpSpecializedILi7ENS5_IJNS4_1CILi2EEENSA_ILi1EEESC_EEENS1_35KernelTmaWarpSpecializedCooperativeEEENS5_IJNSA_ILi384EEENSA_ILi128EEENSA_ILi64EEEEEEaNS5_IJlSC_lEEEaSK_NS4_8TiledMMAINS4_8MMA_AtomIJNS4_4SM904GMMA27MMA_64x128x32_S32S8S8_SS_TNEEEENS4_6LayoutISD_NS5_IJSC_NSA_ILi0EEESS_EEEEENS5_IJNS4_10UnderscoreESV_SV_EEEEENS4_13SM90_TMA_LOADENS4_14ComposedLayoutINS4_7SwizzleILi2ELi4ELi3EEENS4_18smem_ptr_flag_bitsILi8EEENSR_INS5_IJNSA_ILi8EEESI_EEENS5_IJSI_SC_EEEEEEEvNS4_8identityENS4_23SM90_TMA_LOAD_MULTICASTES18_vS19_EENS_8epilogue10collective6detail29Sm90TmaWarpSpecializedAdapterINS1D_15DefaultEpilogueIaSK_SK_NS1C_6thread17LinearCombinationIaLi1EiiLNS1H_9ScaleType4KindE0ELNS_15FloatRoundStyleE2EaEENS1_15EpilogueDefaultEEEEEvvEEEEvNT_6ParamsE,@"STO_CUDA_ENTRY STV_DEFAULT"
_ZN7cutlass13device_kernelINS_4gemm6kernel13GemmUniversalIN4cute5tupleIJiiiiEEENS1_10collective13CollectiveMmaINS1_34MainloopSm90TmaGmmaWarpSpecializedILi7ENS5_IJNS4_1CILi2EEENSA_ILi1EEESC_EEENS1_35KernelTmaWarpSpecializedCooperativeEEENS5_IJNSA_ILi384EEENSA_ILi128EEENSA_ILi64EEEEEEaNS5_IJlSC_lEEEaSK_NS4_8TiledMMAINS4_8MMA_AtomIJNS4_4SM904GMMA27MMA_64x128x32_S32S8S8_SS_TNEEEENS4_6LayoutISD_NS5_IJSC_NSA_ILi0EEESS_EEEEENS5_IJNS4_10UnderscoreESV_SV_EEEEENS4_13SM90_TMA_LOADENS4_14ComposedLayoutINS4_7SwizzleILi2ELi4ELi3EEENS4_18smem_ptr_flag_bitsILi8EEENSR_INS5_IJNSA_ILi8EEESI_EEENS5_IJSI_SC_EEEEEEEvNS4_8identityENS4_23SM90_TMA_LOAD_MULTICASTES18_vS19_EENS_8epilogue10collective6detail29Sm90TmaWarpSpecializedAdapterINS1D_15DefaultEpilogueIaSK_SK_NS1C_6thread17LinearCombinationIaLi1EiiLNS1H_9ScaleType4KindE0ELNS_15FloatRoundStyleE2EaEENS1_15EpilogueDefaultEEEEEvvEEEEvNT_6ParamsE:
[----:B------:R-:W0:Y:S01]  /*0000*/  LDC R1, c[0x0][0x28] ;  /* 0x00000a00ff017b82 */ /* 0x000e220000000800 */
[----:B------:R-:W1:Y:S01]  /*0010*/  S2R R2, SR_TID.X ;  /* 0x0000000000027919 */ /* 0x000e620000002100 */
[----:B------:R-:W-:Y:S01]  /*0020*/  ELECT P0, URZ, PT ;  /* 0x00000000003f782f */ /* 0x000fe20003800000 */
[----:B------:R-:W-:Y:S01]  /*0030*/  BSSY B0, `(.L_x_0) ;  /* 0x0000015000007945 */ /* 0x000fe20003800000 */
[--C-:B-1----:R-:W-:Y:S02]  /*0040*/  SHF.R.U32.HI R0, RZ, 0x5, R2.reuse ;  /* 0x00000005ff007819 */ /* 0x102fe40000011602 */
[----:B------:R-:W-:-:S03]  /*0050*/  SHF.R.U32.HI R3, RZ, 0x7, R2 ;  /* 0x00000007ff037819 */ /* 0x000fc60000011602 */
[----:B------:R-:W1:Y:S04]  /*0060*/  SHFL.IDX PT, R4, R0, RZ, 0x1f ;  /* 0x00001fff00047589 */ /* 0x000e6800000e0000 */
[----:B------:R-:W2:Y:S01]  /*0070*/  SHFL.IDX PT, R3, R3, RZ, 0x1f ;  /* 0x00001fff03037589 */ /* 0x000ea200000e0000 */
[----:B-1----:R-:W-:Y:S02]  /*0080*/  R2UR UR9, R4 ;  /* 0x00000000040972ca */ /* 0x002fe400000e0000 */
[----:B--2---:R-:W-:-:S11]  /*0090*/  R2UR UR5, R3 ;  /* 0x00000000030572ca */ /* 0x004fd600000e0000 */
[----:B------:R-:W-:Y:S02]  /*00a0*/  USHF.R.S32.HI UR4, URZ, 0x1f, UR9 ;  /* 0x0000001f3f047899 */ /* 0x000fe40008011409 */
[----:B------:R-:W-:Y:S02]  /*00b0*/  ISETP.NE.OR P0, PT, RZ, UR9, !P0 ;  /* 0x00000009ff007c0c */ /* 0x000fe4000c705670 */
[----:B------:R-:W-:-:S04]  /*00c0*/  ULEA.HI UR4, UR4, UR9, URZ, 0x2 ;  /* 0x0000000904047291 */ /* 0x000fc8000f8f103f */
[----:B------:R-:W-:-:S04]  /*00d0*/  ULOP3.LUT UR4, UR4, 0xfffffffc, URZ, 0xc0, !UPT ;  /* 0xfffffffc04047892 */ /* 0x000fc8000f8ec03f */
[----:B------:R-:W-:-:S03]  /*00e0*/  UIADD3 UR9, UR9, -UR4, URZ ;  /* 0x8000000409097290 */ /* 0x000fc6000fffe03f */
[----:B0-----:R-:W-:Y:S09]  /*00f0*/  @P0 BRA `(.L_x_1) ;  /* 0x0000000000200947 */ /* 0x001ff20003800000 */
[----:B------:R-:W-:Y:S02]  /*0100*/  ULDC.64 UR6, c[0x0][0x198] ;  /* 0x0000660000067ab9 */ /* 0x000fe40000000a00 */
[----:B------:R-:W-:Y:S02]  /*0110*/  UIADD3 UR10, UP0, UR6, 0xf0, URZ ;  /* 0x000000f0060a7890 */ /* 0x000fe4000ff1e03f */
[----:B------:R-:W-:Y:S02]  /*0120*/  UIADD3 UR6, UP1, UR6, 0x1f0, URZ ;  /* 0x000001f006067890 */ /* 0x000fe4000ff3e03f */
[----:B------:R-:W-:Y:S02]  /*0130*/  UIADD3.X UR11, URZ, UR7, URZ, UP0, !UPT ;  /* 0x000000073f0b7290 */ /* 0x000fe400087fe43f */
[----:B------:R-:W-:-:S07]  /*0140*/  UIADD3.X UR7, URZ, UR7, URZ, UP1, !UPT ;  /* 0x000000073f077290 */ /* 0x000fce0008ffe43f */
[----:B------:R0:W-:Y:S02]  /*0150*/  UTMACCTL.PF [UR10] ;  /* 0x000000000a0079b9 */ /* 0x0001e40008040000 */
[----:B------:R0:W-:Y:S02]  /*0160*/  UTMACCTL.PF [UR6] ;  /* 0x00000000060079b9 */ /* 0x0001e40008040000 */
[----:B0-----:R-:W-:Y:S01]  /*0170*/  NOP ;  /* 0x0000000000007918 */ /* 0x001fe20000000000 */
.L_x_1:
[----:B------:R-:W-:Y:S05]  /*0180*/  BSYNC B0 ;  /* 0x0000000000007941 */ /* 0x000fea0003800000 */
.L_x_0:
[----:B------:R-:W0:Y:S01]  /*0190*/  SHFL.IDX PT, R3, R0, RZ, 0x1f ;  /* 0x00001fff00037589 */ /* 0x000e2200000e0000 */
[----:B------:R-:W-:Y:S01]  /*01a0*/  UISETP.NE.AND UP0, UPT, UR9, 0x3, UPT ;  /* 0x000000030900788c */ /* 0x000fe2000bf05270 */
[----:B------:R-:W-:Y:S01]  /*01b0*/  ISETP.NE.AND P1, PT, RZ, UR5, PT ;  /* 0x00000005ff007c0c */ /* 0x000fe2000bf25270 */
[----:B------:R-:W-:Y:S02]  /*01c0*/  UIADD3 UR16, UR5, -0x1, URZ ;  /* 0xffffffff05107890 */ /* 0x000fe4000fffe03f */
[----:B------:R-:W-:Y:S02]  /*01d0*/  UISETP.EQ.OR UP0, UPT, UR9, URZ, !UP0 ;  /* 0x0000003f0900728c */ /* 0x000fe4000c702670 */
[----:B------:R-:W-:Y:S02]  /*01e0*/  UISETP.GE.U32.AND UP1, UPT, UR16, 0x2, UPT ;  /* 0x000000021000788c */ /* 0x000fe4000bf26070 */
[----:B------:R-:W-:-:S04]  /*01f0*/  UISETP.EQ.AND UP0, UPT, UR5, URZ, UP0 ;  /* 0x0000003f0500728c */ /* 0x000fc80008702270 */
[----:B------:R-:W-:-:S04]  /*0200*/  USEL UR38, URZ, 0x1, !UP0 ;  /* 0x000000013f267887 */ /* 0x000fc8000c000000 */
[----:B------:R-:W-:Y:S01]  /*0210*/  USEL UR38, UR38, 0x2, UP1 ;  /* 0x0000000226267887 */ /* 0x000fe20008800000 */
[----:B0-----:R-:W-:-:S13]  /*0220*/  ISETP.NE.AND P0, PT, R3, RZ, PT ;  /* 0x000000ff0300720c */ /* 0x001fda0003f05270 */
[----:B------:R-:W-:Y:S05]  /*0230*/  @P0 BRA `(.L_x_2) ;  /* 0x0000000000700947 */ /* 0x000fea0003800000 */
[----:B------:R-:W0:Y:S01]  /*0240*/  S2UR UR8, SR_CgaCtaId ;  /* 0x00000000000879c3 */ /* 0x000e220000008800 */
[----:B------:R-:W-:Y:S01]  /*0250*/  UMOV UR4, 0x400 ;  /* 0x0000040000047882 */ /* 0x000fe20000000000 */
[----:B------:R-:W-:Y:S01]  /*0260*/  UMOV UR5, 0x1 ;  /* 0x0000000100057882 */ /* 0x000fe20000000000 */
[----:B------:R-:W-:Y:S01]  /*0270*/  UMOV UR6, 0x4 ;  /* 0x0000000400067882 */ /* 0x000fe20000000000 */
[----:B------:R-:W-:Y:S01]  /*0280*/  ELECT P0, URZ, PT ;  /* 0x00000000003f782f */ /* 0x000fe20003800000 */
[----:B------:R-:W-:-:S04]  /*0290*/  UIADD3 UR6, -UR6, 0x100000, URZ ;  /* 0x0010000006067890 */ /* 0x000fc8000fffe13f */
[----:B------:R-:W-:Y:S02]  /*02a0*/  USHF.L.U32 UR7, UR6, 0xb, URZ ;  /* 0x0000000b06077899 */ /* 0x000fe4000800063f */
[----:B------:R-:W-:Y:S02]  /*02b0*/  USHF.L.U32 UR6, UR6, 0x1, URZ ;  /* 0x0000000106067899 */ /* 0x000fe4000800063f */
[----:B0-----:R-:W-:Y:S02]  /*02c0*/  ULEA UR8, UR8, UR4, 0x18 ;  /* 0x0000000408087291 */ /* 0x001fe4000f8ec03f */
[----:B------:R-:W-:-:S04]  /*02d0*/  UIADD3 UR4, -UR5, 0x100000, URZ ;  /* 0x0010000005047890 */ /* 0x000fc8000fffe13f */
[----:B------:R-:W-:Y:S02]  /*02e0*/  USHF.L.U32 UR5, UR4, 0xb, URZ ;  /* 0x0000000b04057899 */ /* 0x000fe4000800063f */
[----:B------:R-:W-:Y:S01]  /*02f0*/  USHF.L.U32 UR4, UR4, 0x1, URZ ;  /* 0x0000000104047899 */ /* 0x000fe2000800063f */
[----:B------:R-:W0:Y:S11]  /*0300*/  FENCE.VIEW.ASYNC.S ;  /* 0x00000000000073c6 */ /* 0x000e360000000000 */
[----:B0-----:R0:W1:Y:S01]  /*0310*/  SYNCS.EXCH.64 URZ, [UR8], UR4 ;  /* 0x00000004083f75b2 */ /* 0x0010620008000100 */
[----:B------:R0:W2:Y:S01]  /*0320*/  SYNCS.EXCH.64 URZ, [UR8+0x38], UR6 ;  /* 0x00003806083f75b2 */ /* 0x0000a20008000100 */
[----:B------:R0:W3:Y:S01]  /*0330*/  SYNCS.EXCH.64 URZ, [UR8+0x8], UR4 ;  /* 0x00000804083f75b2 */ /* 0x0000e20008000100 */
[----:B------:R0:W4:Y:S01]  /*0340*/  SYNCS.EXCH.64 URZ, [UR8+0x40], UR6 ;  /* 0x00004006083f75b2 */ /* 0x0001220008000100 */
[----:B------:R0:W0:Y:S01]  /*0350*/  SYNCS.EXCH.64 URZ, [UR8+0x10], UR4 ;  /* 0x00001004083f75b2 */ /* 0x0000220008000100 */
        /* <DEDUP_REMOVED lines=9> */
[----:B------:R-:W-:Y:S01]  /*03f0*/  NOP ;  /* 0x0000000000007918 */ /* 0x000fe20000000000 */
.L_x_2:
[----:B------:R-:W5:Y:S01]  /*0400*/  S2UR UR13, SR_CTAID.X ;  /* 0x00000000000d79c3 */ /* 0x000f620000002500 */
[----:B------:R-:W-:Y:S01]  /*0410*/  SHF.R.S32.HI R5, RZ, 0x1f, R2 ;  /* 0x0000001fff057819 */ /* 0x000fe20000011402 */
[----:B------:R-:W1:Y:S01]  /*0420*/  SHFL.IDX PT, R6, R0, RZ, 0x1f ;  /* 0x00001fff00067589 */ /* 0x000e6200000e0000 */
[----:B0-----:R-:W-:Y:S01]  /*0430*/  ULDC UR4, c[0x0][0x150] ;  /* 0x0000540000047ab9 */ /* 0x001fe20000000800 */
[----:B------:R-:W-:Y:S02]  /*0440*/  ELECT P0, URZ, PT ;  /* 0x00000000003f782f */ /* 0x000fe40003800000 */
[----:B------:R-:W-:Y:S01]  /*0450*/  LEA.HI R5, R5, R2, RZ, 0x7 ;  /* 0x0000000205057211 */ /* 0x000fe200078f38ff */
[----:B------:R-:W-:Y:S01]  /*0460*/  ULDC UR5, c[0x0][0x154] ;  /* 0x0000550000057ab9 */ /* 0x000fe20000000800 */
[----:B------:R-:W-:Y:S01]  /*0470*/  ULDC UR8, c[0x0][0x144] ;  /* 0x0000510000087ab9 */ /* 0x000fe20000000800 */
[----:B------:R-:W0:Y:S01]  /*0480*/  S2UR UR10, SR_CTAID.Y ;  /* 0x00000000000a79c3 */ /* 0x000e220000002600 */
[----:B------:R-:W-:Y:S01]  /*0490*/  LOP3.LUT R5, R5, 0xffffff80, RZ, 0xc0, !PT ;  /* 0xffffff8005057812 */ /* 0x000fe200078ec0ff */
[----:B------:R-:W-:Y:S01]  /*04a0*/  NOP ;  /* 0x0000000000007918 */ /* 0x000fe20000000000 */
[----:B------:R-:W-:Y:S01]  /*04b0*/  NOP ;  /* 0x0000000000007918 */ /* 0x000fe20000000000 */
[----:B------:R-:W-:Y:S01]  /*04c0*/  ULDC UR11, c[0x0][0x148] ;  /* 0x00005200000b7ab9 */ /* 0x000fe20000000800 */
[----:B------:R-:W-:-:S02]  /*04d0*/  IMAD.MOV.U32 R18, RZ, RZ, 0x1 ;  /* 0x00000001ff127424 */ /* 0x000fc400078e00ff */
[----:B------:R-:W-:-:S05]  /*04e0*/  IMAD.IADD R5, R2, 0x1, -R5 ;  /* 0x0000000102057824 */ /* 0x000fca00078e0a05 */
[----:B------:R-:W-:Y:S02]  /*04f0*/  SHF.R.S32.HI R4, RZ, 0x1f, R5 ;  /* 0x0000001fff047819 */ /* 0x000fe40000011405 */
[----:B-----5:R-:W-:Y:S02]  /*0500*/  I2FP.F32.U32 R7, UR13 ;  /* 0x0000000d00077c45 */ /* 0x020fe40008201000 */
[----:B------:R-:W-:Y:S02]  /*0510*/  LEA.HI R4, R4, R5, RZ, 0x3 ;  /* 0x0000000504047211 */ /* 0x000fe400078f18ff */
[----:B-1----:R-:W-:Y:S01]  /*0520*/  ISETP.NE.OR P0, PT, R6, RZ, !P0 ;  /* 0x000000ff0600720c */ /* 0x002fe20004705670 */
[----:B------:R-:W-:Y:S01]  /*0530*/  FMUL R8, R7, UR4 ;  /* 0x0000000407087c20 */ /* 0x000fe20008400000 */
[--C-:B------:R-:W-:Y:S02]  /*0540*/  SHF.R.S32.HI R0, RZ, 0x3, R4.reuse ;  /* 0x00000003ff007819 */ /* 0x100fe40000011404 */
[----:B------:R-:W-:-:S02]  /*0550*/  SHF.R.S32.HI R7, RZ, 0x1f, R4 ;  /* 0x0000001fff077819 */ /* 0x000fc40000011404 */
[----:B------:R-:W-:Y:S01]  /*0560*/  SHF.R.S32.HI R4, RZ, 0x1f, R3 ;  /* 0x0000001fff047819 */ /* 0x000fe20000011403 */
[----:B------:R-:W1:Y:S01]  /*0570*/  F2I.U32.TRUNC.NTZ R8, R8 ;  /* 0x0000000800087305 */ /* 0x000e62000020f000 */
[----:B------:R-:W-:Y:S02]  /*0580*/  LEA.HI R7, R7, R0, RZ, 0x2 ;  /* 0x0000000007077211 */ /* 0x000fe400078f10ff */
[----:B------:R-:W-:Y:S02]  /*0590*/  LEA.HI R4, R4, R3, RZ, 0x2 ;  /* 0x0000000304047211 */ /* 0x000fe400078f10ff */
[----:B------:R-:W-:Y:S01]  /*05a0*/  LOP3.LUT R7, R7, 0xfffffffc, RZ, 0xc0, !PT ;  /* 0xfffffffc07077812 */ /* 0x000fe200078ec0ff */
[----:B------:R-:W-:Y:S01]  /*05b0*/  VOTEU.ALL UP0, P0 ;  /* 0x00000000003f7886 */ /* 0x000fe20000000000 */
[----:B------:R-:W-:Y:S01]  /*05c0*/  LOP3.LUT R4, R4, 0x3ffffffc, RZ, 0xc0, !PT ;  /* 0x3ffffffc04047812 */ /* 0x000fe200078ec0ff */
[----:B------:R-:W-:Y:S02]  /*05d0*/  VOTEU.ALL UP1, P0 ;  /* 0x00000000003f7886 */ /* 0x000fe40000020000 */
[----:B------:R-:W-:Y:S01]  /*05e0*/  IMAD.IADD R7, R0, 0x1, -R7 ;  /* 0x0000000100077824 */ /* 0x000fe200078e0a07 */
[----:B0-----:R-:W-:Y:S01]  /*05f0*/  I2FP.F32.U32 R0, UR10 ;  /* 0x0000000a00007c45 */ /* 0x001fe20008201000 */
[----:B------:R-:W-:Y:S01]  /*0600*/  IMAD.IADD R4, R3, 0x1, -R4 ;  /* 0x0000000103047824 */ /* 0x000fe200078e0a04 */
[----:B------:R-:W0:Y:S01]  /*0610*/  @!UP0 S2UR UR7, SR_CgaCtaId ;  /* 0x00000000000789c3 */ /* 0x000e220000008800 */
[----:B------:R-:W-:Y:S01]  /*0620*/  @!UP0 UMOV UR6, 0x400 ;  /* 0x0000040000068882 */ /* 0x000fe20000000000 */
[----:B-1----:R-:W-:Y:S01]  /*0630*/  R2UR UR4, R8 ;  /* 0x00000000080472ca */ /* 0x002fe200000e0000 */
[----:B------:R-:W-:-:S02]  /*0640*/  IMAD R4, R4, 0x4, R7 ;  /* 0x0000000404047824 */ /* 0x000fc400078e0207 */
[----:B------:R-:W-:Y:S02]  /*0650*/  FMUL R6, R0, UR5 ;  /* 0x0000000500067c20 */ /* 0x000fe40008400000 */
[C---:B------:R-:W-:Y:S01]  /*0660*/  IMAD.SHL.U32 R19, R4.reuse, 0x4, RZ ;  /* 0x0000000404137824 */ /* 0x040fe200078e00ff */
[----:B------:R-:W-:-:S03]  /*0670*/  LEA.HI R0, R4, R4, RZ, 0x1 ;  /* 0x0000000404007211 */ /* 0x000fc600078f08ff */
[----:B------:R-:W1:Y:S01]  /*0680*/  F2I.U32.TRUNC.NTZ R6, R6 ;  /* 0x0000000600067305 */ /* 0x000e62000020f000 */
[----:B------:R-:W-:Y:S02]  /*0690*/  LOP3.LUT R3, R0, 0xfffffffe, RZ, 0xc0, !PT ;  /* 0xfffffffe00037812 */ /* 0x000fe400078ec0ff */
[C---:B------:R-:W-:Y:S01]  /*06a0*/  LOP3.LUT R19, R4.reuse, 0xc, R19, 0x78, !PT ;  /* 0x0000000c04137812 */ /* 0x040fe200078e7813 */
[----:B------:R-:W-:Y:S02]  /*06b0*/  UIADD3 UR4, -UR4, URZ, URZ ;  /* 0x0000003f04047290 */ /* 0x000fe4000fffe13f */
[----:B------:R-:W-:Y:S02]  /*06c0*/  IMAD.IADD R3, R4, 0x1, -R3 ;  /* 0x0000000104037824 */ /* 0x000fe400078e0a03 */
[----:B------:R-:W-:-:S03]  /*06d0*/  UIMAD UR8, UR8, UR4, UR13 ;  /* 0x00000004080872a4 */ /* 0x000fc6000f8e020d */
[----:B------:R-:W-:Y:S02]  /*06e0*/  UMOV UR4, 0x20 ;  /* 0x0000002000047882 */ /* 0x000fe40000000000 */
[----:B------:R-:W-:-:S04]  /*06f0*/  @!UP0 UIADD3 UR4, -UR4, 0x100000, URZ ;  /* 0x0010000004048890 */ /* 0x000fc8000fffe13f */
[----:B------:R-:W-:Y:S02]  /*0700*/  @!UP0 USHF.L.U32 UR5, UR4, 0xb, URZ ;  /* 0x0000000b04058899 */ /* 0x000fe4000800063f */
[----:B------:R-:W-:Y:S01]  /*0710*/  @!UP0 USHF.L.U32 UR4, UR4, 0x1, URZ ;  /* 0x0000000104048899 */ /* 0x000fe2000800063f */
[----:B------:R-:W-:Y:S01]  /*0720*/  ISETP.NE.AND P3, PT, R3, UR8, PT ;  /* 0x0000000803007c0c */ /* 0x000fe2000bf65270 */
[----:B0-----:R-:W-:Y:S01]  /*0730*/  @!UP0 ULEA UR6, UR7, UR6, 0x18 ;  /* 0x0000000607068291 */ /* 0x001fe2000f8ec03f */
[----:B------:R-:W0:Y:S01]  /*0740*/  LDC R3, c[0x0][0x140] ;  /* 0x00005000ff037b82 */ /* 0x000e220000000800 */
[----:B-1----:R-:W-:Y:S01]  /*0750*/  R2UR UR12, R6 ;  /* 0x00000000060c72ca */ /* 0x002fe200000e0000 */
[----:B------:R-:W-:Y:S01]  /*0760*/  VOTEU.ALL UP0, P0 ;  /* 0x00000000003f7886 */ /* 0x000fe20000000000 */
[----:B------:R-:W-:-:S04]  /*0770*/  LOP3.LUT P0, RZ, R5, 0x7, RZ, 0xc0, !PT ;  /* 0x0000000705ff7812 */ /* 0x000fc8000780c0ff */
[C---:B------:R-:W-:Y:S01]  /*0780*/  ISETP.LT.U32.AND P0, PT, R19.reuse, 0x2, !P0 ;  /* 0x000000021300780c */ /* 0x040fe20004701070 */
[----:B------:R-:W1:Y:S03]  /*0790*/  FENCE.VIEW.ASYNC.S ;  /* 0x00000000000073c6 */ /* 0x000e660000000000 */
[----:B-1----:R-:W1:Y:S01]  /*07a0*/  @!UP0 SYNCS.EXCH.64 URZ, [UR6+0x80], UR4 ;  /* 0x00008004063f85b2 */ /* 0x002e620008000100 */
[----:B------:R-:W-:Y:S02]  /*07b0*/  @P3 LEA.HI R0, R19, R19, RZ, 0x1 ;  /* 0x0000001313003211 */ /* 0x000fe400078f08ff */
[----:B------:R-:W-:Y:S02]  /*07c0*/  UIADD3 UR12, -UR12, URZ, URZ ;  /* 0x0000003f0c0c7290 */ /* 0x000fe4000fffe13f */
[----:B------:R-:W-:Y:S02]  /*07d0*/  @P3 SHF.R.S32.HI R0, RZ, 0x1, R0 ;  /* 0x00000001ff003819 */ /* 0x000fe40000011400 */
[----:B0-----:R-:W-:-:S02]  /*07e0*/  ISETP.EQ.U32.AND P2, PT, R3, 0x1, PT ;  /* 0x000000010300780c */ /* 0x001fc40003f42070 */
[----:B------:R-:W-:Y:S01]  /*07f0*/  SEL R3, RZ, 0x1, !P0 ;  /* 0x00000001ff037807 */ /* 0x000fe20004000000 */
[----:B------:R0:W1:Y:S01]  /*0800*/  @!UP1 SYNCS.EXCH.64 URZ, [UR6+0x88], UR4 ;  /* 0x00008804063f95b2 */ /* 0x0000620008000100 */
[----:B------:R-:W-:Y:S01]  /*0810*/  NOP ;  /* 0x0000000000007918 */ /* 0x000fe20000000000 */
[----:B0-----:R-:W-:-:S06]  /*0820*/  UIMAD UR4, UR11, UR12, UR10 ;  /* 0x0000000c0b0472a4 */ /* 0x001fcc000f8e020a */
[----:B------:R-:W-:-:S04]  /*0830*/  @P3 ISETP.NE.AND P4, PT, R0, UR4, PT ;  /* 0x0000000400003c0c */ /* 0x000fc8000bf85270 */
[----:B------:R-:W-:-:S04]  /*0840*/  @P3 SEL R18, RZ, 0x1, P4 ;  /* 0x00000001ff123807 */ /* 0x000fc80002000000 */
[----:B------:R-:W-:Y:S01]  /*0850*/  LOP3.LUT R18, R18, R3, RZ, 0xc0, !PT ;  /* 0x0000000312127212 */ /* 0x000fe200078ec0ff */
[----:B------:R-:W-:Y:S06]  /*0860*/  @!P2 BRA `(.L_x_3) ;  /* 0x000000000008a947 */ /* 0x000fec0003800000 */
[----:B-1234-:R-:W-:Y:S01]  /*0870*/  UCGABAR_ARV ;  /* 0x00000000000079c7 */ /* 0x01efe20008000000 */
[----:B------:R-:W-:Y:S05]  /*0880*/  BRA `(.L_x_4) ;  /* 0x0000000000047947 */ /* 0x000fea0003800000 */
.L_x_3:
[----:B-1234-:R-:W-:Y:S01]  /*0890*/  NOP ;  /* 0x0000000000007918 */ /* 0x01efe20000000000 */
.L_x_4:
[----:B------:R-:W-:Y:S01]  /*08a0*/  ULDC UR4, c[0x0][0x65c] ;  /* 0x0001970000047ab9 */ /* 0x000fe20000000800 */
[----:B------:R-:W-:Y:S01]  /*08b0*/  UMOV UR5, URZ ;  /* 0x0000003f00057c82 */ /* 0x000fe20008000000 */
[----:B------:R-:W-:-:S03]  /*08c0*/  UISETP.NE.AND UP0, UPT, UR4, 0x1, UPT ;  /* 0x000000010400788c */ /* 0x000fc6000bf05270 */
[----:B------:R-:W-:Y:S01]  /*08d0*/  UMOV UR4, UR13 ;  /* 0x0000000d00047c82 */ /* 0x000fe20008000000 */
[----:B------:R-:W-:Y:S02]  /*08e0*/  UP2UR UR39, UPR, URZ, 0x1 ;  /* 0x000000013f277883 */ /* 0x000fe40008000000 */
[----:B------:R-:W-:Y:S02]  /*08f0*/  PLOP3.LUT P3, PT, PT, PT, UP0, 0x80, 0x0 ;  /* 0x000000000000781c */ /* 0x000fe40003f6f008 */
[----:B------:R-:W-:Y:S02]  /*0900*/  PLOP3.LUT P4, PT, PT, PT, UP0, 0x80, 0x0 ;  /* 0x000000000000781c */ /* 0x000fe40003f8f008 */
[----:B------:R-:W-:Y:S01]  /*0910*/  PLOP3.LUT P5, PT, PT, PT, UP0, 0x80, 0x0 ;  /* 0x000000000000781c */ /* 0x000fe20003faf008 */
[----:B------:R-:W-:Y:S01]  /*0920*/  @UP0 ULDC UR14, c[0x0][0x10] ;  /* 0x00000400000e0ab9 */ /* 0x000fe20000000800 */
[----:B------:R-:W-:Y:S01]  /*0930*/  @UP0 UMOV UR6, UR10 ;  /* 0x0000000a00060c82 */ /* 0x000fe20008000000 */
[----:B------:R-:W-:Y:S01]  /*0940*/  @UP0 UMOV UR7, URZ ;  /* 0x0000003f00070c82 */ /* 0x000fe20008000000 */
[----:B------:R-:W-:Y:S01]  /*0950*/  PLOP3.LUT P0, PT, PT, PT, UP0, 0x80, 0x0 ;  /* 0x000000000000781c */ /* 0x000fe20003f0f008 */
[----:B------:R-:W-:-:S03]  /*0960*/  @UP0 UIMAD.WIDE.U32 UR14, UR13, UR14, UR6 ;  /* 0x0000000e0d0e02a5 */ /* 0x000fc6000f8e0006 */
[----:B------:R-:W-:Y:S01]  /*0970*/  @!UP0 ULDC UR7, c[0x0][0xc] ;  /* 0x0000030000078ab9 */ /* 0x000fe20000000800 */
[----:B------:R-:W-:Y:S01]  /*0980*/  @UP0 UMOV UR6, URZ ;  /* 0x0000003f00060c82 */ /* 0x000fe20008000000 */
[----:B------:R-:W-:Y:S01]  /*0990*/  @!UP0 UIMAD.WIDE.U32 UR4, UR10, UR7, UR4 ;  /* 0x000000070a0482a5 */ /* 0x000fe2000f8e0004 */
[----:B------:R-:W-:Y:S01]  /*09a0*/  IMAD.U32 R17, RZ, RZ, UR15 ;  /* 0x0000000fff117e24 */ /* 0x000fe2000f8e00ff */
[----:B------:R-:W-:Y:S01]  /*09b0*/  @UP0 UIADD3 UR6, UR15, UR6, URZ ;  /* 0x000000060f060290 */ /* 0x000fe2000fffe03f */
[----:B------:R-:W-:-:S03]  /*09c0*/  IMAD.U32 R16, RZ, RZ, UR14 ;  /* 0x0000000eff107e24 */ /* 0x000fc6000f8e00ff */
[----:B------:R-:W-:Y:S02]  /*09d0*/  IMAD.U32 R4, RZ, RZ, UR4 ;  /* 0x00000004ff047e24 */ /* 0x000fe4000f8e00ff */
[----:B------:R-:W-:Y:S02]  /*09e0*/  IMAD.U32 R7, RZ, RZ, UR5 ;  /* 0x00000005ff077e24 */ /* 0x000fe4000f8e00ff */
[----:B------:R-:W-:Y:S02]  /*09f0*/  @P3 IMAD.U32 R17, RZ, RZ, UR6 ;  /* 0x00000006ff113e24 */ /* 0x000fe4000f8e00ff */
[----:B------:R-:W-:Y:S02]  /*0a00*/  IMAD.U32 R5, RZ, RZ, UR5 ;  /* 0x00000005ff057e24 */ /* 0x000fe4000f8e00ff */
[----:B------:R-:W-:Y:S02]  /*0a10*/  IMAD.U32 R6, RZ, RZ, UR4 ;  /* 0x00000004ff067e24 */ /* 0x000fe4000f8e00ff */
[----:B------:R-:W-:-:S02]  /*0a20*/  @!P4 IMAD.MOV.U32 R16, RZ, RZ, R4 ;  /* 0x000000ffff10c224 */ /* 0x000fc400078e0004 */
[----:B------:R-:W-:Y:S01]  /*0a30*/  @!P5 IMAD.MOV.U32 R17, RZ, RZ, R7 ;  /* 0x000000ffff11d224 */ /* 0x000fe200078e0007 */
[----:B------:R-:W-:Y:S06]  /*0a40*/  @!P2 BRA `(.L_x_5) ;  /* 0x00000000000ca947 */ /* 0x000fec0003800000 */
[----:B------:R-:W-:Y:S01]  /*0a50*/  UCGABAR_WAIT ;  /* 0x0000000000007dc7 */ /* 0x000fe20008000000 */
[----:B------:R-:W-:Y:S01]  /*0a60*/  CCTL.IVALL ;  /* 0x00000000ff00798f */ /* 0x000fe20002000000 */
[----:B------:R-:W-:Y:S05]  /*0a70*/  BRA `(.L_x_6) ;  /* 0x0000000000047947 */ /* 0x000fea0003800000 */
.L_x_5:
[----:B------:R-:W-:Y:S06]  /*0a80*/  BAR.SYNC.DEFER_BLOCKING 0x0 ;  /* 0x0000000000007b1d */ /* 0x000fec0000010000 */
.L_x_6:
[----:B------:R-:W-:Y:S05]  /*0a90*/  @!P1 BRA `(.L_x_7) ;  /* 0x000000b400009947 */ /* 0x000fea0003800000 */
[----:B------:R-:W-:-:S06]  /*0aa0*/  UISETP.GT.U32.AND UP0, UPT, UR16, 0x1, UPT ;  /* 0x000000011000788c */ /* 0x000fcc000bf04070 */
[----:B------:R-:W-:-:S13]  /*0ab0*/  PLOP3.LUT P0, PT, PT, PT, UP0, 0x80, 0x0 ;  /* 0x000000000000781c */ /* 0x000fda0003f0f008 */
[----:B------:R-:W-:Y:S05]  /*0ac0*/  @P0 EXIT ;  /* 0x000000000000094d */ /* 0x000fea0003800000 */
[----:B------:R-:W-:Y:S01]  /*0ad0*/  ULDC.64 UR4, c[0x0][0x650] ;  /* 0x0001940000047ab9 */ /* 0x000fe20000000a00 */
[----:B------:R-:W-:Y:S01]  /*0ae0*/  UMOV UR49, 0xffffffff ;  /* 0xffffffff00317882 */ /* 0x000fe20000000000 */
[----:B------:R-:W-:Y:S01]  /*0af0*/  ISETP.GE.U32.AND P0, PT, R16, UR4, PT ;  /* 0x0000000410007c0c */ /* 0x000fe2000bf06070 */
[----:B------:R-:W-:Y:S01]  /*0b00*/  UMOV UR40, 0xffffffff ;  /* 0xffffffff00287882 */ /* 0x000fe20000000000 */
[----:B------:R-:W-:Y:S01]  /*0b10*/  UMOV UR41, 0xffffffff ;  /* 0xffffffff00297882 */ /* 0x000fe20000000000 */
[----:B------:R-:W-:Y:S02]  /*0b20*/  PRMT R0, RZ, 0x7610, R0 ;  /* 0x00007610ff007816 */ /* 0x000fe40000000000 */
[----:B------:R-:W-:-:S13]  /*0b30*/  ISETP.GE.U32.AND.EX P0, PT, R17, UR5, PT, P0 ;  /* 0x0000000511007c0c */ /* 0x000fda000bf06100 */
[----:B------:R-:W-:Y:S05]  /*0b40*/  @P0 BRA `(.L_x_8) ;  /* 0x0000000400480947 */ /* 0x000fea0003800000 */
[----:B------:R-:W-:Y:S01]  /*0b50*/  ULDC.64 UR16, c[0x0][0x628] ;  /* 0x00018a0000107ab9 */ /* 0x000fe20000000a00 */
[C---:B------:R-:W-:Y:S01]  /*0b60*/  R2UR UR19, R16.reuse ;  /* 0x00000000101372ca */ /* 0x040fe200000e0000 */
[----:B------:R-:W-:Y:S01]  /*0b70*/  ULDC UR18, c[0x0][0x630] ;  /* 0x00018c0000127ab9 */ /* 0x000fe20000000800 */
[----:B------:R-:W-:Y:S02]  /*0b80*/  ISETP.NE.U32.AND P0, PT, RZ, UR16, PT ;  /* 0x00000010ff007c0c */ /* 0x000fe4000bf05070 */
[----:B------:R-:W-:Y:S02]  /*0b90*/  R2UR UR4, R16 ;  /* 0x00000000100472ca */ /* 0x000fe400000e0000 */
[----:B------:R-:W-:Y:S02]  /*0ba0*/  ISETP.NE.AND.EX P0, PT, RZ, UR17, PT, P0 ;  /* 0x00000011ff007c0c */ /* 0x000fe4000bf05300 */
[----:B------:R-:W-:-:S11]  /*0bb0*/  R2UR UR5, R17 ;  /* 0x00000000110572ca */ /* 0x000fd600000e0000 */
[----:B------:R-:W-:Y:S05]  /*0bc0*/  @!P0 BRA `(.L_x_9) ;  /* 0x0000000000308947 */ /* 0x000fea0003800000 */
[----:B------:R-:W-:Y:S01]  /*0bd0*/  R2UR UR4, R16 ;  /* 0x00000000100472ca */ /* 0x000fe200000e0000 */
[----:B------:R-:W-:Y:S01]  /*0be0*/  ULDC UR9, c[0x0][0x634] ;  /* 0x00018d0000097ab9 */ /* 0x000fe20000000800 */
[----:B------:R-:W-:-:S11]  /*0bf0*/  R2UR UR13, R17 ;  /* 0x00000000110d72ca */ /* 0x000fd600000e0000 */
[----:B------:R-:W-:-:S04]  /*0c00*/  UIADD3 UR9, UP0, UR4, UR9, URZ ;  /* 0x0000000904097290 */ /* 0x000fc8000ff1e03f */
[----:B------:R-:W-:-:S04]  /*0c10*/  UIADD3.X UR13, URZ, UR13, URZ, UP0, !UPT ;  /* 0x0000000d3f0d7290 */ /* 0x000fc800087fe43f */
[----:B------:R-:W-:-:S04]  /*0c20*/  UIMAD.WIDE.U32 UR4, UR13, UR16, URZ ;  /* 0x000000100d0472a5 */ /* 0x000fc8000f8e003f */
[----:B------:R-:W-:Y:S02]  /*0c30*/  UIMAD.WIDE.U32 UR6, UP0, UR9, UR17, UR4 ;  /* 0x00000011090672a5 */ /* 0x000fe4000f800004 */
[----:B------:R-:W-:Y:S02]  /*0c40*/  UIMAD.WIDE.U32 UR4, UR9, UR16, URZ ;  /* 0x00000010090472a5 */ /* 0x000fe4000f8e003f */
[----:B------:R-:W-:Y:S02]  /*0c50*/  UIADD3.X UR15, URZ, URZ, URZ, UP0, !UPT ;  /* 0x0000003f3f0f7290 */ /* 0x000fe400087fe43f */
[----:B------:R-:W-:Y:S01]  /*0c60*/  UIADD3 URZ, UP0, UR5, UR6, URZ ;  /* 0x00000006053f7290 */ /* 0x000fe2000ff1e03f */
[----:B------:R-:W-:-:S03]  /*0c70*/  UMOV UR14, UR7 ;  /* 0x00000007000e7c82 */ /* 0x000fc60008000000 */
[----:B------:R-:W-:-:S12]  /*0c80*/  UIMAD.WIDE.U32.X UR4, UR13, UR17, UR14, UP0 ;  /* 0x000000110d0472a5 */ /* 0x000fd800080e040e */
.L_x_9:
[----:B------:R-:W-:Y:S01]  /*0c90*/  USHF.R.U64 UR41, UR4, UR18, UR5 ;  /* 0x0000001204297299 */ /* 0x000fe20008001205 */
[----:B------:R-:W-:Y:S01]  /*0ca0*/  R2UR UR7, R17 ;  /* 0x00000000110772ca */ /* 0x000fe200000e0000 */
[----:B------:R-:W-:Y:S02]  /*0cb0*/  USHF.R.U32.HI UR4, URZ, UR18, UR5 ;  /* 0x000000123f047299 */ /* 0x000fe40008011605 */
[----:B------:R-:W-:Y:S01]  /*0cc0*/  UIADD3 UR5, UP0, URZ, -UR41, URZ ;  /* 0x800000293f057290 */ /* 0x000fe2000ff1e03f */
[----:B------:R-:W-:Y:S01]  /*0cd0*/  ULDC.64 UR14, c[0x0][0x620] ;  /* 0x00018800000e7ab9 */ /* 0x000fe20000000a00 */
[----:B------:R-:W-:Y:S02]  /*0ce0*/  UMOV UR6, UR19 ;  /* 0x0000001300067c82 */ /* 0x000fe40008000000 */
[----:B------:R-:W-:Y:S01]  /*0cf0*/  UIADD3.X UR4, URZ, ~UR4, URZ, UP0, !UPT ;  /* 0x800000043f047290 */ /* 0x000fe200087fe43f */
[----:B------:R-:W-:Y:S01]  /*0d00*/  ULDC UR9, c[0x0][0x618] ;  /* 0x0001860000097ab9 */ /* 0x000fe20000000800 */
[----:B------:R-:W-:-:S02]  /*0d10*/  UIMAD UR12, UR11, UR12, UR10 ;  /* 0x0000000c0b0c72a4 */ /* 0x000fc4000f8e020a */
[----:B------:R-:W-:Y:S02]  /*0d20*/  UIMAD UR4, UR4, UR14, URZ ;  /* 0x0000000e040472a4 */ /* 0x000fe4000f8e023f */
[----:B------:R-:W-:Y:S02]  /*0d30*/  UIMAD.WIDE.U32 UR6, UR5, UR14, UR6 ;  /* 0x0000000e050672a5 */ /* 0x000fe4000f8e0006 */
[----:B------:R-:W-:Y:S01]  /*0d40*/  UIMAD UR4, UR5, UR15, UR4 ;  /* 0x0000000f050472a4 */ /* 0x000fe2000f8e0204 */
[----:B------:R-:W-:Y:S01]  /*0d50*/  ULDC UR10, c[0x0][0x608] ;  /* 0x00018200000a7ab9 */ /* 0x000fe20000000800 */
[----:B------:R-:W-:Y:S02]  /*0d60*/  ULDC UR18, c[0x0][0x658] ;  /* 0x0001960000127ab9 */ /* 0x000fe40000000800 */
[----:B------:R-:W-:Y:S01]  /*0d70*/  UIADD3 UR7, UR7, UR4, URZ ;  /* 0x0000000407077290 */ /* 0x000fe2000fffe03f */
[----:B------:R-:W-:Y:S02]  /*0d80*/  UMOV UR11, 0xffffffff ;  /* 0xffffffff000b7882 */ /* 0x000fe40000000000 */
[----:B------:R-:W-:Y:S01]  /*0d90*/  ULDC.64 UR4, c[0x0][0x640] ;  /* 0x0001900000047ab9 */ /* 0x000fe20000000a00 */
[----:B------:R-:W-:Y:S01]  /*0da0*/  USHF.R.U64 UR16, UR6, UR9, UR7 ;  /* 0x0000000906107299 */ /* 0x000fe20008001207 */
[----:B------:R-:W-:Y:S01]  /*0db0*/  ISETP.NE.U32.AND P0, PT, RZ, UR4, PT ;  /* 0x00000004ff007c0c */ /* 0x000fe2000bf05070 */
[----:B------:R-:W-:-:S02]  /*0dc0*/  USHF.R.U32.HI UR7, URZ, UR9, UR7 ;  /* 0x000000093f077299 */ /* 0x000fc40008011607 */
[----:B------:R-:W-:Y:S01]  /*0dd0*/  USHF.L.U32 UR6, UR11, UR18, URZ ;  /* 0x000000120b067299 */ /* 0x000fe2000800063f */
[----:B------:R-:W-:Y:S01]  /*0de0*/  ISETP.NE.AND.EX P0, PT, RZ, UR5, PT, P0 ;  /* 0x00000005ff007c0c */ /* 0x000fe2000bf05300 */
[----:B------:R-:W-:Y:S02]  /*0df0*/  USHF.R.U64 UR22, UR16, UR10, UR7 ;  /* 0x0000000a10167299 */ /* 0x000fe40008001207 */
[----:B------:R-:W-:Y:S02]  /*0e00*/  USHF.R.U32.HI UR7, URZ, UR10, UR7 ;  /* 0x0000000a3f077299 */ /* 0x000fe40008011607 */
[----:B------:R-:W-:Y:S02]  /*0e10*/  UISETP.NE.AND UP1, UPT, UR39, URZ, UPT ;  /* 0x0000003f2700728c */ /* 0x000fe4000bf25270 */
[----:B------:R-:W-:Y:S01]  /*0e20*/  USHF.R.U64 UR23, UR22, UR18, UR7 ;  /* 0x0000001216177299 */ /* 0x000fe20008001207 */
[----:B------:R-:W-:Y:S01]  /*0e30*/  ULDC UR17, c[0x0][0x600] ;  /* 0x0001800000117ab9 */ /* 0x000fe20000000800 */
[----:B------:R-:W-:-:S02]  /*0e40*/  ULOP3.LUT UR13, URZ, UR6, URZ, 0x33, !UPT ;  /* 0x000000063f0d7292 */ /* 0x000fc4000f8e333f */
[----:B------:R-:W-:Y:S02]  /*0e50*/  UIADD3 UR15, UR17, -0x1, URZ ;  /* 0xffffffff110f7890 */ /* 0x000fe4000fffe03f */
[----:B------:R-:W-:Y:S02]  /*0e60*/  USEL UR12, UR8, UR12, !UP1 ;  /* 0x0000000c080c7287 */ /* 0x000fe4000c800000 */
[----:B------:R-:W-:Y:S01]  /*0e70*/  USHF.R.U32.HI UR7, URZ, UR18, UR7 ;  /* 0x000000123f077299 */ /* 0x000fe20008011607 */
[----:B------:R-:W-:Y:S01]  /*0e80*/  ULDC UR19, c[0x0][0x648] ;  /* 0x0001920000137ab9 */ /* 0x000fe20000000800 */
[----:B------:R-:W-:Y:S01]  /*0e90*/  ULDC UR20, c[0x0][0x638] ;  /* 0x00018e0000147ab9 */ /* 0x000fe20000000800 */
[----:B------:R-:W-:Y:S01]  /*0ea0*/  UMOV UR21, 0x1 ;  /* 0x0000000100157882 */ /* 0x000fe20000000000 */
[----:B------:R-:W-:Y:S01]  /*0eb0*/  UMOV UR6, UR23 ;  /* 0x0000001700067c82 */ /* 0x000fe20008000000 */
[----:B------:R-:W-:Y:S07]  /*0ec0*/  @!P0 BRA `(.L_x_10) ;  /* 0x0000000000308947 */ /* 0x000fee0003800000 */
[----:B------:R-:W-:Y:S02]  /*0ed0*/  ULDC UR10, c[0x0][0x64c] ;  /* 0x00019300000a7ab9 */ /* 0x000fe40000000800 */
        /* <DEDUP_REMOVED lines=8> */
[----:B------:R-:W-:-:S07]  /*0f60*/  UIMAD.WIDE.U32.X UR4, UR14, UR5, UR10, UP0 ;  /* 0x000000050e0472a5 */ /* 0x000fce00080e040a */
[----:B------:R-:W-:Y:S01]  /*0f70*/  UMOV UR6, UR4 ;  /* 0x0000000400067c82 */ /* 0x000fe20008000000 */
[----:B------:R-:W-:-:S05]  /*0f80*/  UMOV UR7, UR5 ;  /* 0x0000000500077c82 */ /* 0x000fca0008000000 */
.L_x_10:
[----:B------:R-:W-:Y:S01]  /*0f90*/  USHF.R.U64 UR5, UR6, UR19, UR7 ;  /* 0x0000001306057299 */ /* 0x000fe20008001207 */
[----:B------:R-:W-:Y:S01]  /*0fa0*/  IMAD.MOV.U32 R0, RZ, RZ, 0x1 ;  /* 0x00000001ff007424 */ /* 0x000fe200078e00ff */
[----:B------:R-:W-:Y:S02]  /*0fb0*/  USHF.L.U32 UR4, UR21, UR18, URZ ;  /* 0x0000001215047299 */ /* 0x000fe4000800063f */
[----:B------:R-:W-:Y:S02]  /*0fc0*/  ULOP3.LUT UR13, UR22, UR13, URZ, 0xc0, !UPT ;  /* 0x0000000d160d7292 */ /* 0x000fe4000f8ec03f */
[----:B------:R-:W-:Y:S02]  /*0fd0*/  UIADD3 UR6, -UR5, URZ, URZ ;  /* 0x0000003f05067290 */ /* 0x000fe4000fffe13f */
[----:B------:R-:W-:Y:S02]  /*0fe0*/  UIMAD UR13, UR4, UR5, UR13 ;  /* 0x00000005040d72a4 */ /* 0x000fe4000f8e020d */
[----:B------:R-:W-:-:S02]  /*0ff0*/  ULOP3.LUT UR15, UR16, UR15, URZ, 0xc0, !UPT ;  /* 0x0000000f100f7292 */ /* 0x000fc4000f8ec03f */
[----:B------:R-:W-:Y:S01]  /*1000*/  UIMAD UR4, UR6, UR20, UR23 ;  /* 0x00000014060472a4 */ /* 0x000fe2000f8e0217 */
[----:B------:R-:W-:Y:S01]  /*1010*/  ULDC UR5, c[0x0][0x610] ;  /* 0x0001840000057ab9 */ /* 0x000fe20000000800 */
[----:B------:R-:W-:Y:S02]  /*1020*/  UISETP.NE.AND UP0, UPT, UR39, URZ, UPT ;  /* 0x0000003f2700728c */ /* 0x000fe4000bf05270 */
[----:B------:R-:W-:Y:S02]  /*1030*/  UIMAD UR12, UR13, UR5, UR12 ;  /* 0x000000050d0c72a4 */ /* 0x000fe4000f8e020c */
[----:B------:R-:W-:-:S04]  /*1040*/  UIMAD UR4, UR4, UR17, UR15 ;  /* 0x00000011040472a4 */ /* 0x000fc8000f8e020f */
[----:B------:R-:W-:Y:S02]  /*1050*/  USEL UR40, UR4, UR12, !UP0 ;  /* 0x0000000c04287287 */ /* 0x000fe4000c000000 */
[----:B------:R-:W-:-:S12]  /*1060*/  USEL UR49, UR12, UR4, !UP0 ;  /* 0x000000040c317287 */ /* 0x000fd8000c000000 */
.L_x_8:
[----:B------:R-:W-:-:S08]  /*1070*/  NOP ;  /* 0x0000000000007918 */ /* 0x000fd00000000000 */
[----:B------:R-:W0:Y:S02]  /*1080*/  USETMAXREG.TRY_ALLOC.CTAPOOL UP0, 0xe8 ;  /* 0x000000e8000079c8 */ /* 0x000e240008000600 */
[----:B0-----:R-:W-:-:S13]  /*1090*/  PLOP3.LUT P0, PT, PT, PT, UP0, 0x80, 0x0 ;  /* 0x000000000000781c */ /* 0x001fda0003f0f008 */
[----:B------:R-:W-:Y:S05]  /*10a0*/  @!P0 BRA `(.L_x_8) ;  /* 0xfffffffc00f08947 */ /* 0x000fea000383ffff */
[----:B------:R-:W-:Y:S01]  /*10b0*/  ULDC.64 UR4, c[0x0][0x598] ;  /* 0x0001660000047ab9 */ /* 0x000fe20000000a00 */
[----:B------:R-:W-:Y:S01]  /*10c0*/  ULDC.64 UR50, c[0x0][0x208] ;  /* 0x0000820000327ab9 */ /* 0x000fe20000000a00 */
[----:B------:R-:W-:-:S04]  /*10d0*/  ISETP.NE.U32.AND P0, PT, RZ, UR4, PT ;  /* 0x00000004ff007c0c */ /* 0x000fc8000bf05070 */
[----:B------:R-:W-:-:S13]  /*10e0*/  ISETP.NE.AND.EX P0, PT, RZ, UR5, PT, P0 ;  /* 0x00000005ff007c0c */ /* 0x000fda000bf05300 */
[----:B------:R-:W-:Y:S05]  /*10f0*/  @!P0 BRA `(.L_x_11) ;  /* 0x00000000001c8947 */ /* 0x000fea0003800000 */
[----:B------:R-:W0:Y:S02]  /*1100*/  LDC.64 R4, c[0x0][0x598] ;  /* 0x00016600ff047b82 */ /* 0x000e240000000a00 */
[----:B0-----:R-:W2:Y:S02]  /*1110*/  LDG.E.64 R4, desc[UR50][R4.64] ;  /* 0x0000003204047981 */ /* 0x001ea4000c1e1b00 */
[----:B--2---:R-:W-:-:S04]  /*1120*/  ISETP.NE.U32.AND P0, PT, R4, RZ, PT ;  /* 0x000000ff0400720c */ /* 0x004fc80003f05070 */
[----:B------:R-:W-:-:S13]  /*1130*/  ISETP.NE.AND.EX P0, PT, R5, RZ, PT, P0 ;  /* 0x000000ff0500720c */ /* 0x000fda0003f05300 */
[----:B------:R-:W-:Y:S05]  /*1140*/  @!P0 BRA `(.L_x_11) ;  /* 0x0000000000088947 */ /* 0x000fea0003800000 */
[----:B------:R0:W5:Y:S01]  /*1150*/  LD.E R23, desc[UR50][R4.64] ;  /* 0x0000003204177980 */ /* 0x000162000c101900 */
[----:B------:R-:W-:Y:S05]  /*1160*/  BRA `(.L_x_12) ;  /* 0x0000000000247947 */ /* 0x000fea0003800000 */
.L_x_11:
[----:B------:R-:W-:Y:S02]  /*1170*/  ULDC.64 UR4, c[0x0][0x588] ;  /* 0x0001620000047ab9 */ /* 0x000fe40000000a00 */
[----:B------:R-:W-:-:S04]  /*1180*/  ISETP.NE.U32.AND P0, PT, RZ, UR4, PT ;  /* 0x00000004ff007c0c */ /* 0x000fc8000bf05070 */
[----:B------:R-:W-:-:S13]  /*1190*/  ISETP.NE.AND.EX P0, PT, RZ, UR5, PT, P0 ;  /* 0x00000005ff007c0c */ /* 0x000fda000bf05300 */
[----:B------:R-:W-:Y:S05]  /*11a0*/  @!P0 BRA `(.L_x_13) ;  /* 0x00000000000c8947 */ /* 0x000fea0003800000 */
[----:B------:R-:W0:Y:S02]  /*11b0*/  LDC.64 R4, c[0x0][0x588] ;  /* 0x00016200ff047b82 */ /* 0x000e240000000a00 */
[----:B0-----:R1:W5:Y:S01]  /*11c0*/  LDG.E R23, desc[UR50][R4.64] ;  /* 0x0000003204177981 */ /* 0x001362000c1e1900 */
[----:B------:R-:W-:Y:S05]  /*11d0*/  BRA `(.L_x_12) ;  /* 0x0000000000087947 */ /* 0x000fea0003800000 */
.L_x_13:
[----:B------:R-:W-:Y:S02]  /*11e0*/  ULDC UR4, c[0x0][0x580] ;  /* 0x0001600000047ab9 */ /* 0x000fe40000000800 */
[----:B------:R-:W-:-:S07]  /*11f0*/  IMAD.U32 R23, RZ, RZ, UR4 ;  /* 0x00000004ff177e24 */ /* 0x000fce000f8e00ff */
.L_x_12:
[----:B------:R-:W-:Y:S02]  /*1200*/  ULDC.64 UR4, c[0x0][0x5a0] ;  /* 0x0001680000047ab9 */ /* 0x000fe40000000a00 */
[----:B------:R-:W-:-:S04]  /*1210*/  ISETP.NE.U32.AND P0, PT, RZ, UR4, PT ;  /* 0x00000004ff007c0c */ /* 0x000fc8000bf05070 */
[----:B------:R-:W-:-:S13]  /*1220*/  ISETP.NE.AND.EX P0, PT, RZ, UR5, PT, P0 ;  /* 0x00000005ff007c0c */ /* 0x000fda000bf05300 */
[----:B------:R-:W-:Y:S05]  /*1230*/  @!P0 BRA `(.L_x_14) ;  /* 0x00000000001c8947 */ /* 0x000fea0003800000 */
[----:B01----:R-:W0:Y:S02]  /*1240*/  LDC.64 R4, c[0x0][0x5a0] ;  /* 0x00016800ff047b82 */ /* 0x003e240000000a00 */
[----:B0-----:R-:W2:Y:S02]  /*1250*/  LDG.E.64 R4, desc[UR50][R4.64] ;  /* 0x0000003204047981 */ /* 0x001ea4000c1e1b00 */
[----:B--2---:R-:W-:-:S04]  /*1260*/  ISETP.NE.U32.AND P0, PT, R4, RZ, PT ;  /* 0x000000ff0400720c */ /* 0x004fc80003f05070 */
[----:B------:R-:W-:-:S13]  /*1270*/  ISETP.NE.AND.EX P0, PT, R5, RZ, PT, P0 ;  /* 0x000000ff0500720c */ /* 0x000fda0003f05300 */
[----:B------:R-:W-:Y:S05]  /*1280*/  @!P0 BRA `(.L_x_14) ;  /* 0x0000000000088947 */ /* 0x000fea0003800000 */
[----:B------:R0:W5:Y:S01]  /*1290*/  LD.E R22, desc[UR50][R4.64] ;  /* 0x0000003204167980 */ /* 0x000162000c101900 */
[----:B------:R-:W-:Y:S05]  /*12a0*/  BRA `(.L_x_15) ;  /* 0x0000000000247947 */ /* 0x000fea0003800000 */
.L_x_14:
[----:B------:R-:W-:Y:S02]  /*12b0*/  ULDC.64 UR4, c[0x0][0x590] ;  /* 0x0001640000047ab9 */ /* 0x000fe40000000a00 */
[----:B------:R-:W-:-:S04]  /*12c0*/  ISETP.NE.U32.AND P0, PT, RZ, UR4, PT ;  /* 0x00000004ff007c0c */ /* 0x000fc8000bf05070 */
[----:B------:R-:W-:-:S13]  /*12d0*/  ISETP.NE.AND.EX P0, PT, RZ, UR5, PT, P0 ;  /* 0x00000005ff007c0c */ /* 0x000fda000bf05300 */
[----:B------:R-:W-:Y:S05]  /*12e0*/  @!P0 BRA `(.L_x_16) ;  /* 0x00000000000c8947 */ /* 0x000fea0003800000 */
[----:B01----:R-:W0:Y:S02]  /*12f0*/  LDC.64 R4, c[0x0][0x590] ;  /* 0x00016400ff047b82 */ /* 0x003e240000000a00 */
[----:B0-----:R1:W5:Y:S01]  /*1300*/  LDG.E R22, desc[UR50][R4.64] ;  /* 0x0000003204167981 */ /* 0x001362000c1e1900 */
[----:B------:R-:W-:Y:S05]  /*1310*/  BRA `(.L_x_15) ;  /* 0x0000000000087947 */ /* 0x000fea0003800000 */
.L_x_16:
[----:B------:R-:W-:Y:S02]  /*1320*/  ULDC UR4, c[0x0][0x584] ;  /* 0x0001610000047ab9 */ /* 0x000fe40000000800 */
[----:B------:R-:W-:-:S07]  /*1330*/  IMAD.U32 R22, RZ, RZ, UR4 ;  /* 0x00000004ff167e24 */ /* 0x000fce000f8e00ff */
.L_x_15:
[----:B------:R-:W-:-:S13]  /*1340*/  LOP3.LUT P0, RZ, R0, 0xff, RZ, 0xc0, !PT ;  /* 0x000000ff00ff7812 */ /* 0x000fda000780c0ff */
[----:B------:R-:W-:Y:S05]  /*1350*/  @!P0 EXIT ;  /* 0x000000000000894d */ /* 0x000fea0003800000 */
[----:B------:R-:W-:Y:S01]  /*1360*/  ULDC UR4, c[0x0][0x28c] ;  /* 0x0000a30000047ab9 */ /* 0x000fe20000000800 */
[----:B------:R-:W-:Y:S01]  /*1370*/  ULDC.64 UR6, c[0x0][0x5c8] ;  /* 0x0001720000067ab9 */ /* 0x000fe20000000a00 */
[----:B------:R-:W-:Y:S02]  /*1380*/  UIADD3 UR4, UR4, 0x3f, URZ ;  /* 0x0000003f04047890 */ /* 0x000fe4000fffe03f */
[----:B------:R-:W-:Y:S02]  /*1390*/  USHF.L.U64.HI UR42, UR6, 0x7, UR7 ;  /* 0x00000007062a7899 */ /* 0x000fe40008010207 */
[----:B------:R-:W-:Y:S02]  /*13a0*/  USHF.R.S32.HI UR5, URZ, 0x1f, UR4 ;  /* 0x0000001f3f057899 */ /* 0x000fe40008011404 */
[----:B------:R-:W-:Y:S02]  /*13b0*/  USHF.L.U32 UR43, UR6, 0x7, URZ ;  /* 0x00000007062b7899 */ /* 0x000fe4000800063f */
[----:B------:R-:W-:-:S02]  /*13c0*/  ULEA.HI UR5, UR5, UR4, URZ, 0x6 ;  /* 0x0000000405057291 */ /* 0x000fc4000f8f303f */
[----:B------:R-:W-:Y:S02]  /*13d0*/  USHF.L.U64.HI UR44, UR6, 0x3, UR7 ;  /* 0x00000003062c7899 */ /* 0x000fe40008010207 */
[----:B------:R-:W-:Y:S02]  /*13e0*/  USHF.L.U32 UR45, UR6, 0x3, URZ ;  /* 0x00000003062d7899 */ /* 0x000fe4000800063f */
[----:B------:R-:W-:Y:S02]  /*13f0*/  USHF.L.U64.HI UR46, UR6, 0x8, UR7 ;  /* 0x00000008062e7899 */ /* 0x000fe40008010207 */
[----:B------:R-:W-:Y:S02]  /*1400*/  USHF.L.U32 UR47, UR6, 0x8, URZ ;  /* 0x00000008062f7899 */ /* 0x000fe4000800063f */
[----:B------:R-:W-:Y:S01]  /*1410*/  USHF.R.S32.HI UR48, URZ, 0x6, UR5 ;  /* 0x000000063f307899 */ /* 0x000fe20008011405 */
[----:B------:R-:W-:Y:S01]  /*1420*/  UMOV UR36, URZ ;  /* 0x0000003f00247c82 */ /* 0x000fe20008000000 */
[----:B------:R-:W-:-:S10]  /*1430*/  UMOV UR37, URZ ;  /* 0x0000003f00257c82 */ /* 0x000fd40008000000 */
.L_x_54:
[----:B------:R-:W-:Y:S01]  /*1440*/  LOP3.LUT R0, R2, 0x80, RZ, 0xc0, !PT ;  /* 0x0000008002007812 */ /* 0x000fe200078ec0ff */
[----:B------:R-:W2:Y:S01]  /*1450*/  S2UR UR7, SR_CgaCtaId ;  /* 0x00000000000779c3 */ /* 0x000ea20000008800 */
[----:B------:R-:W-:Y:S02]  /*1460*/  UMOV UR6, 0x400 ;  /* 0x0000040000067882 */ /* 0x000fe40000000000 */
[----:B------:R-:W-:-:S06]  /*1470*/  SHF.R.U32.HI R0, RZ, 0x7, R0 ;  /* 0x00000007ff007819 */ /* 0x000fcc0000011600 */
[----:B------:R-:W3:Y:S01]  /*1480*/  SHFL.IDX PT, R0, R0, RZ, 0x1f ;  /* 0x00001fff00007589 */ /* 0x000ee200000e0000 */
[----:B--2---:R-:W-:Y:S01]  /*1490*/  ULEA UR6, UR7, UR6, 0x18 ;  /* 0x0000000607067291 */ /* 0x004fe2000f8ec03f */
[----:B---3--:R-:W-:-:S13]  /*14a0*/  R2UR UR4, R0 ;  /* 0x00000000000472ca */ /* 0x008fda00000e0000 */
[----:B------:R-:W-:-:S04]  /*14b0*/  ULEA.HI UR5, UR4, UR4, URZ, 0x1 ;  /* 0x0000000404057291 */ /* 0x000fc8000f8f083f */
[----:B------:R-:W-:-:S04]  /*14c0*/  ULOP3.LUT UR5, UR5, 0xffffe, URZ, 0xc0, !UPT ;  /* 0x000ffffe05057892 */ /* 0x000fc8000f8ec03f */
[----:B------:R-:W-:-:S03]  /*14d0*/  UIADD3 UR5, UR4, -UR5, URZ ;  /* 0x8000000504057290 */ /* 0x000fc6000fffe03f */
[----:B------:R-:W-:Y:S01]  /*14e0*/  ULDC UR4, c[0x0][0x28c] ;  /* 0x0000a30000047ab9 */ /* 0x000fe20000000800 */
[----:B------:R-:W-:Y:S01]  /*14f0*/  ULEA UR5, UR5, UR6, 0xc ;  /* 0x0000000605057291 */ /* 0x000fe2000f8e603f */
[----:B------:R-:W-:-:S03]  /*1500*/  ISETP.LT.AND P0, PT, RZ, UR4, PT ;  /* 0x00000004ff007c0c */ /* 0x000fc6000bf01270 */
[----:B------:R-:W-:-:S04]  /*1510*/  UIADD3 UR5, UR5, 0x180, URZ ;  /* 0x0000018005057890 */ /* 0x000fc8000fffe03f */
[----:B------:R-:W-:-:S04]  /*1520*/  USHF.R.U32.HI UR5, URZ, 0x4, UR5 ;  /* 0x000000043f057899 */ /* 0x000fc80008011605 */
[----:B------:R-:W-:Y:S02]  /*1530*/  ULOP3.LUT UR52, UR5, 0x3fff, URZ, 0xc0, !UPT ;  /* 0x00003fff05347892 */ /* 0x000fe4000f8ec03f */
[----:B-1----:R-:W-:Y:S10]  /*1540*/  @P0 BRA `(.L_x_17) ;  /* 0x0000000000400947 */ /* 0x002ff40003800000 */
[----:B------:R-:W-:Y:S01]  /*1550*/  MOV R0, 0x0 ;  /* 0x0000000000007802 */ /* 0x000fe20000000f00 */
[----:B------:R-:W-:Y:S01]  /*1560*/  ULDC.64 UR4, c[0x4][0x68] ;  /* 0x01001a0000047ab9 */ /* 0x000fe20000000a00 */
[----:B------:R-:W-:Y:S01]  /*1570*/  ULDC.64 UR6, c[0x4][0x8] ;  /* 0x0100020000067ab9 */ /* 0x000fe20000000a00 */
[----:B01----:R-:W-:Y:S01]  /*1580*/  IMAD.U32 R4, RZ, RZ, UR4 ;  /* 0x00000004ff047e24 */ /* 0x003fe2000f8e00ff */
[----:B------:R0:W1:Y:S01]  /*1590*/  LDC.64 R14, c[0x4][R0] ;  /* 0x01000000000e7b82 */ /* 0x0000620000000a00 */
[----:B------:R-:W-:Y:S01]  /*15a0*/  IMAD.U32 R5, RZ, RZ, UR5 ;  /* 0x00000005ff057e24 */ /* 0x000fe2000f8e00ff */
[----:B------:R-:W-:Y:S01]  /*15b0*/  ULDC.64 UR4, c[0x4][0x70] ;  /* 0x01001c0000047ab9 */ /* 0x000fe20000000a00 */
[----:B------:R-:W-:Y:S02]  /*15c0*/  IMAD.U32 R10, RZ, RZ, UR6 ;  /* 0x00000006ff0a7e24 */ /* 0x000fe4000f8e00ff */
[----:B------:R-:W-:Y:S02]  /*15d0*/  IMAD.U32 R6, RZ, RZ, UR4 ;  /* 0x00000004ff067e24 */ /* 0x000fe4000f8e00ff */
[----:B------:R-:W-:-:S02]  /*15e0*/  IMAD.U32 R7, RZ, RZ, UR5 ;  /* 0x00000005ff077e24 */ /* 0x000fc4000f8e00ff */
[----:B------:R-:W-:Y:S02]  /*15f0*/  IMAD.U32 R11, RZ, RZ, UR7 ;  /* 0x00000007ff0b7e24 */ /* 0x000fe4000f8e00ff */
[----:B------:R-:W-:Y:S02]  /*1600*/  IMAD.MOV.U32 R8, RZ, RZ, 0x1e1 ;  /* 0x000001e1ff087424 */ /* 0x000fe400078e00ff */
[----:B------:R-:W-:Y:S02]  /*1610*/  IMAD.MOV.U32 R12, RZ, RZ, 0x1 ;  /* 0x00000001ff0c7424 */ /* 0x000fe400078e00ff */
[----:B0-----:R-:W-:-:S07]  /*1620*/  IMAD.MOV.U32 R13, RZ, RZ, RZ ;  /* 0x000000ffff0d7224 */ /* 0x001fce00078e00ff */
[----:B------:R-:W-:-:S07]  /*1630*/  LEPC R20, `(.L_x_17) ;  /* 0x000000001014794e */ /* 0x000fce0000000000 */
[----:B-1---5:R-:W-:Y:S05]  /*1640*/  CALL.ABS.NOINC R14 ;  /* 0x000000000e007343 */ /* 0x022fea0003c00000 */
.L_x_17:
[----:B------:R-:W-:-:S06]  /*1650*/  ULOP3.LUT UR4, UR38, 0x1, URZ, 0xfc, !UPT ;  /* 0x0000000126047892 */ /* 0x000fcc000f8efc3f */
[----:B------:R-:W-:-:S05]  /*1660*/  IMAD.U32 R0, RZ, RZ, UR4 ;  /* 0x00000004ff007e24 */ /* 0x000fca000f8e00ff */
[----:B------:R-:W-:-:S13]  /*1670*/  ISETP.NE.AND P0, PT, R0, 0x3, PT ;  /* 0x000000030000780c */ /* 0x000fda0003f05270 */
[----:B------:R-:W-:Y:S05]  /*1680*/  @!P0 BRA `(.L_x_18) ;  /* 0x0000000000048947 */ /* 0x000fea0003800000 */
[----:B------:R-:W-:Y:S01]  /*1690*/  BPT.TRAP 0x1 ;  /* 0x000000040000795c */ /* 0x000fe20000300000 */
.L_x_18:
[----:B------:R-:W2:Y:S01]  /*16a0*/  S2UR UR5, SR_CgaCtaId ;  /* 0x00000000000579c3 */ /* 0x000ea20000008800 */
[----:B------:R-:W-:Y:S01]  /*16b0*/  UMOV UR4, 0x400 ;  /* 0x0000040000047882 */ /* 0x000fe20000000000 */
[----:B------:R-:W-:Y:S02]  /*16c0*/  IMAD.U32 R0, RZ, RZ, UR36 ;  /* 0x00000024ff007e24 */ /* 0x000fe4000f8e00ff */
[----:B01----:R-:W-:-:S03]  /*16d0*/  IMAD.U32 R4, RZ, RZ, UR37 ;  /* 0x00000025ff047e24 */ /* 0x003fc6000f8e00ff */
[----:B------:R-:W-:Y:S01]  /*16e0*/  SHF.L.U32 R0, R0, 0x1f, RZ ;  /* 0x0000001f00007819 */ /* 0x000fe200000006ff */
[----:B--2---:R-:W-:-:S06]  /*16f0*/  ULEA UR4, UR5, UR4, 0x18 ;  /* 0x0000000405047291 */ /* 0x004fcc000f8ec03f */
[----:B------:R-:W-:-:S04]  /*1700*/  IMAD.U32 R5, RZ, RZ, UR4 ;  /* 0x00000004ff057e24 */ /* 0x000fc8000f8e00ff */
[----:B------:R-:W-:-:S04]  /*1710*/  IMAD R3, R4, 0x8, R5 ;  /* 0x0000000804037824 */ /* 0x000fc800078e0205 */
[----:B------:R0:W1:Y:S01]  /*1720*/  SYNCS.PHASECHK.TRANS64.TRYWAIT P1, [R3+URZ], R0 ;  /* 0x00000000030075a7 */ /* 0x000062000802017f */
[----:B------:R-:W-:Y:S05]  /*1730*/  @!P0 BRA `(.L_x_19) ;  /* 0x0000000000048947 */ /* 0x000fea0003800000 */
[----:B------:R-:W-:Y:S01]  /*1740*/  BPT.TRAP 0x1 ;  /* 0x000000040000795c */ /* 0x000fe20000300000 */
.L_x_19:
[----:B-1----:R-:W-:Y:S05]  /*1750*/  @P1 BRA `(.L_x_20) ;  /* 0x0000000000081947 */ /* 0x002fea0003800000 */
[----:B------:R-:W1:Y:S02]  /*1760*/  SYNCS.PHASECHK.TRANS64.TRYWAIT P1, [R3+URZ], R0 ;  /* 0x00000000030075a7 */ /* 0x000e64000802017f */
[----:B-1----:R-:W-:Y:S05]  /*1770*/  @!P1 BRA `(.L_x_21) ;  /* 0x000000bc00ec9947 */ /* 0x002fea0003800000 */
.L_x_20:
[----:B------:R-:W-:-:S04]  /*1780*/  UISETP.LT.AND UP0, UPT, UR48, 0x1, UPT ;  /* 0x000000013000788c */ /* 0x000fc8000bf01270 */
[----:B------:R-:W-:-:S06]  /*1790*/  USEL UR4, UR48, 0x1, UP0 ;  /* 0x0000000130047887 */ /* 0x000fcc0008000000 */
[----:B01----:R-:W-:Y:S01]  /*17a0*/  IMAD.U32 R0, RZ, RZ, UR4 ;  /* 0x00000004ff007e24 */ /* 0x003fe2000f8e00ff */
[----:B------:R-:W-:Y:S05]  /*17b0*/  WARPSYNC.ALL ;  /* 0x0000000000007948 */ /* 0x000fea0003800000 */
[----:B------:R-:W-:-:S04]  /*17c0*/  IADD3 R0, -R0, UR48, RZ ;  /* 0x0000003000007c10 */ /* 0x000fc8000fffe1ff */
[----:B------:R-:W-:Y:S02]  /*17d0*/  ISETP.GE.AND P1, PT, R0, 0x1, PT ;  /* 0x000000010000780c */ /* 0x000fe40003f26270 */
[----:B------:R-:W-:Y:S01]  /*17e0*/  R2UR UR4, R5 ;  /* 0x00000000050472ca */ /* 0x000fe200000e0000 */
[----:B------:R-:W-:Y:S01]  /*17f0*/  ULOP3.LUT UR8, UR52, 0x10000, URZ, 0xfc, !UPT ;  /* 0x0001000034087892 */ /* 0x000fe2000f8efc3f */
[----:B------:R-:W-:Y:S01]  /*1800*/  WARPGROUP.ARRIVE ;  /* 0x00000000000079c5 */ /* 0x000fe20000000000 */
[----:B------:R-:W-:Y:S01]  /*1810*/  UMOV UR5, 0x80000020 ;  /* 0x8000002000057882 */ /* 0x000fe20000000000 */
[----:B------:R-:W-:Y:S01]  /*1820*/  UMOV UR7, 0x80000020 ;  /* 0x8000002000077882 */ /* 0x000fe20000000000 */
[----:B------:R-:W-:-:S08]  /*1830*/  UIMAD UR10, UR37, 0x600, UR8 ;  /* 0x00000600250a78a4 */ /* 0x000fd0000f8e0208 */
[----:B------:R-:W-:-:S04]  /*1840*/  UIADD3 UR4, UR4, 0x2a180, URZ ;  /* 0x0002a18004047890 */ /* 0x000fc8000fffe03f */
[----:B------:R-:W-:-:S04]  /*1850*/  USHF.R.U32.HI UR4, URZ, 0x4, UR4 ;  /* 0x000000043f047899 */ /* 0x000fc80008011604 */
[----:B------:R-:W-:-:S04]  /*1860*/  ULOP3.LUT UR4, UR4, 0x3fff, URZ, 0xc0, !UPT ;  /* 0x00003fff04047892 */ /* 0x000fc8000f8ec03f */
[----:B------:R-:W-:-:S03]  /*1870*/  ULOP3.LUT UR9, UR4, 0x10000, URZ, 0xfc, !UPT ;  /* 0x0001000004097892 */ /* 0x000fc6000f8efc3f */
[----:B------:R-:W-:Y:S01]  /*1880*/  UMOV UR4, UR10 ;  /* 0x0000000a00047c82 */ /* 0x000fe20008000000 */
[----:B------:R-:W-:-:S07]  /*1890*/  ULEA UR11, UR37, UR9, 0x9 ;  /* 0x00000009250b7291 */ /* 0x000fce000f8e483f */
[----:B------:R-:W-:Y:S02]  /*18a0*/  UMOV UR6, UR11 ;  /* 0x0000000b00067c82 */ /* 0x000fe40008000000 */
[----:B------:R-:W-:Y:S01]  /*18b0*/  IGMMA.64x128x32.S8.S8 R152, gdesc[UR4], RZ, !UPT, gsb0 ;  /* 0x03600000049879f1 */ /* 0x000fe2000c0410ff */
[----:B------:R-:W-:Y:S01]  /*18c0*/  UIADD3 UR4, UR10, 0x200, URZ ;  /* 0x000002000a047890 */ /* 0x000fe2000fffe03f */
[----:B------:R-:W-:Y:S01]  /*18d0*/  UMOV UR5, 0x80000020 ;  /* 0x8000002000057882 */ /* 0x000fe20000000000 */
[----:B------:R-:W-:Y:S02]  /*18e0*/  WARPGROUP.DEPBAR.LE gsb0, 0x0 ;  /* 0x00008000000079c5 */ /* 0x000fe40000010000 */
[----:B------:R-:W-:-:S06]  /*18f0*/  WARPGROUP.ARRIVE ;  /* 0x00000000000079c5 */ /* 0x000fcc0000000000 */
[----:B------:R-:W-:Y:S01]  /*1900*/  IGMMA.64x128x32.S8.S8 R88, gdesc[UR4], RZ, !UPT, gsb0 ;  /* 0x03600000045879f1 */ /* 0x000fe2000c0410ff */
[----:B------:R-:W-:Y:S01]  /*1910*/  UIADD3 UR4, UR10, 0x400, URZ ;  /* 0x000004000a047890 */ /* 0x000fe2000fffe03f */
[----:B------:R-:W-:Y:S01]  /*1920*/  UMOV UR5, 0x80000020 ;  /* 0x8000002000057882 */ /* 0x000fe20000000000 */
[----:B------:R-:W-:Y:S02]  /*1930*/  WARPGROUP.DEPBAR.LE gsb0, 0x0 ;  /* 0x00008000000079c5 */ /* 0x000fe40000010000 */
[----:B------:R-:W-:-:S06]  /*1940*/  WARPGROUP.ARRIVE ;  /* 0x00000000000079c5 */ /* 0x000fcc0000000000 */
[----:B------:R-:W-:Y:S01]  /*1950*/  IGMMA.64x128x32.S8.S8 R24, gdesc[UR4], RZ, !UPT, gsb0 ;  /* 0x03600000041879f1 */ /* 0x000fe2000c0410ff */
[----:B------:R-:W-:Y:S02]  /*1960*/  UIADD3 UR4, UR10, 0x2, URZ ;  /* 0x000000020a047890 */ /* 0x000fe4000fffe03f */
[----:B------:R-:W-:Y:S01]  /*1970*/  UIADD3 UR6, UR11, 0x2, URZ ;  /* 0x000000020b067890 */ /* 0x000fe2000fffe03f */
[----:B------:R-:W-:Y:S01]  /*1980*/  UMOV UR5, 0x80000020 ;  /* 0x8000002000057882 */ /* 0x000fe20000000000 */
[----:B------:R-:W-:Y:S01]  /*1990*/  UMOV UR7, 0x80000020 ;  /* 0x8000002000077882 */ /* 0x000fe20000000000 */
[----:B------:R-:W-:Y:S02]  /*19a0*/  WARPGROUP.DEPBAR.LE gsb0, 0x0 ;  /* 0x00008000000079c5 */ /* 0x000fe40000010000 */
[----:B------:R-:W-:-:S06]  /*19b0*/  WARPGROUP.ARRIVE ;  /* 0x00000000000079c5 */ /* 0x000fcc0000000000 */
[----:B------:R-:W-:Y:S01]  /*19c0*/  IGMMA.64x128x32.S8.S8 R152, gdesc[UR4], R152, gsb0 ;  /* 0x03600000049879f1 */ /* 0x000fe20008041098 */
[----:B------:R-:W-:Y:S01]  /*19d0*/  UIADD3 UR4, UR10, 0x202, URZ ;  /* 0x000002020a047890 */ /* 0x000fe2000fffe03f */
        /* <DEDUP_REMOVED lines=8> */
[----:B------:R-:W-:Y:S03]  /*1a60*/  IGMMA.64x128x32.S8.S8 R24, gdesc[UR4], R24, gsb0 ;  /* 0x03600000041879f1 */ /* 0x000fe60008041018 */
[----:B------:R-:W-:Y:S02]  /*1a70*/  WARPGROUP.DEPBAR.LE gsb0, 0x0 ;  /* 0x00008000000079c5 */ /* 0x000fe40000010000 */
[----:B------:R-:W-:Y:S05]  /*1a80*/  @!P1 BRA `(.L_x_22) ;  /* 0x0000000400449947 */ /* 0x000fea0003800000 */
[----:B------:R-:W-:Y:S02]  /*1a90*/  UIADD3 UR4, UR37, 0x1, URZ ;  /* 0x0000000125047890 */ /* 0x000fe4000fffe03f */
[----:B------:R-:W-:Y:S02]  /*1aa0*/  UMOV UR11, UR37 ;  /* 0x00000025000b7c82 */ /* 0x000fe40008000000 */
[----:B------:R-:W-:-:S04]  /*1ab0*/  UISETP.NE.AND UP0, UPT, UR4, 0x7, UPT ;  /* 0x000000070400788c */ /* 0x000fc8000bf05270 */
[----:B------:R-:W-:Y:S02]  /*1ac0*/  USEL UR5, URZ, 0x1, UP0 ;  /* 0x000000013f057887 */ /* 0x000fe40008000000 */
[----:B------:R-:W-:Y:S02]  /*1ad0*/  USEL UR10, UR4, URZ, UP0 ;  /* 0x0000003f040a7287 */ /* 0x000fe40008000000 */
[----:B------:R-:W-:-:S06]  /*1ae0*/  ULOP3.LUT UR5, UR36, UR5, URZ, 0x3c, !UPT ;  /* 0x0000000524057292 */ /* 0x000fcc000f8e3c3f */
[----:B------:R-:W-:-:S07]  /*1af0*/  IMAD.U32 R6, RZ, RZ, UR5 ;  /* 0x00000005ff067e24 */ /* 0x000fce000f8e00ff */
.L_x_29:
[----:B------:R-:W-:Y:S05]  /*1b00*/  @!P0 BRA `(.L_x_23) ;  /* 0x0000000000048947 */ /* 0x000fea0003800000 */
[----:B------:R-:W-:Y:S01]  /*1b10*/  BPT.TRAP 0x1 ;  /* 0x000000040000795c */ /* 0x000fe20000300000 */
.L_x_23:
[----:B------:R-:W0:Y:S01]  /*1b20*/  S2UR UR5, SR_CgaCtaId ;  /* 0x00000000000579c3 */ /* 0x000e220000008800 */
[----:B------:R-:W-:Y:S01]  /*1b30*/  UMOV UR4, 0x400 ;  /* 0x0000040000047882 */ /* 0x000fe20000000000 */
[----:B------:R-:W-:Y:S01]  /*1b40*/  IMAD.U32 R4, RZ, RZ, UR10 ;  /* 0x0000000aff047e24 */ /* 0x000fe2000f8e00ff */
[----:B------:R-:W-:Y:S01]  /*1b50*/  SHF.L.U32 R3, R6, 0x1f, RZ ;  /* 0x0000001f06037819 */ /* 0x000fe200000006ff */
[----:B0-----:R-:W-:-:S06]  /*1b60*/  ULEA UR4, UR5, UR4, 0x18 ;  /* 0x0000000405047291 */ /* 0x001fcc000f8ec03f */
[----:B------:R-:W-:-:S04]  /*1b70*/  IMAD.U32 R5, RZ, RZ, UR4 ;  /* 0x00000004ff057e24 */ /* 0x000fc8000f8e00ff */
[----:B------:R-:W-:-:S04]  /*1b80*/  IMAD R4, R4, 0x8, R5 ;  /* 0x0000000804047824 */ /* 0x000fc800078e0205 */
[----:B------:R0:W1:Y:S01]  /*1b90*/  SYNCS.PHASECHK.TRANS64.TRYWAIT P1, [R4+URZ], R3 ;  /* 0x00000003040075a7 */ /* 0x000062000802017f */
[----:B------:R-:W-:Y:S05]  /*1ba0*/  @!P0 BRA `(.L_x_24) ;  /* 0x0000000000048947 */ /* 0x000fea0003800000 */
[----:B------:R-:W-:Y:S01]  /*1bb0*/  BPT.TRAP 0x1 ;  /* 0x000000040000795c */ /* 0x000fe20000300000 */
.L_x_24:
[----:B-1----:R-:W-:Y:S05]  /*1bc0*/  @P1 BRA `(.L_x_25) ;  /* 0x0000000000081947 */ /* 0x002fea0003800000 */
[----:B------:R-:W1:Y:S02]  /*1bd0*/  SYNCS.PHASECHK.TRANS64.TRYWAIT P1, [R4+URZ], R3 ;  /* 0x00000003040075a7 */ /* 0x000e64000802017f */
[----:B-1----:R-:W-:Y:S05]  /*1be0*/  @!P1 BRA `(.L_x_26) ;  /* 0x000000b800e49947 */ /* 0x002fea0003800000 */
.L_x_25:
[----:B------:R-:W-:Y:S01]  /*1bf0*/  UIMAD UR12, UR10, 0x600, UR8 ;  /* 0x000006000a0c78a4 */ /* 0x000fe2000f8e0208 */
[----:B------:R-:W-:Y:S01]  /*1c00*/  WARPGROUP.ARRIVE ;  /* 0x00000000000079c5 */ /* 0x000fe20000000000 */
[----:B------:R-:W-:Y:S01]  /*1c10*/  ULEA UR13, UR10, UR9, 0x9 ;  /* 0x000000090a0d7291 */ /* 0x000fe2000f8e483f */
[----:B------:R-:W-:Y:S01]  /*1c20*/  UMOV UR5, 0x80000020 ;  /* 0x8000002000057882 */ /* 0x000fe20000000000 */
[----:B------:R-:W-:-:S03]  /*1c30*/  UMOV UR7, 0x80000020 ;  /* 0x8000002000077882 */ /* 0x000fc60000000000 */
[----:B------:R-:W-:Y:S02]  /*1c40*/  UMOV UR4, UR12 ;  /* 0x0000000c00047c82 */ /* 0x000fe40008000000 */
[----:B------:R-:W-:Y:S02]  /*1c50*/  UMOV UR6, UR13 ;  /* 0x0000000d00067c82 */ /* 0x000fe40008000000 */
        /* <DEDUP_REMOVED lines=30> */
[----:B------:R-:W-:Y:S01]  /*1e40*/  BPT.TRAP 0x1 ;  /* 0x000000040000795c */ /* 0x000fe20000300000 */
.L_x_27:
[----:B------:R-:W-:Y:S01]  /*1e50*/  ISETP.NE.AND P1, PT, R18, RZ, PT ;  /* 0x000000ff1200720c */ /* 0x000fe20003f25270 */
[----:B01----:R-:W-:Y:S01]  /*1e60*/  IMAD.U32 R4, RZ, RZ, UR11 ;  /* 0x0000000bff047e24 */ /* 0x003fe2000f8e00ff */
[----:B------:R-:W-:-:S11]  /*1e70*/  UISETP.GT.U32.AND UP0, UPT, UR38, 0x1, UPT ;  /* 0x000000012600788c */ /* 0x000fd6000bf04070 */
[----:B------:R-:W-:-:S04]  /*1e80*/  @P1 IMAD R3, R4, 0x8, R5 ;  /* 0x0000000804031824 */ /* 0x000fc800078e0205 */
[----:B------:R-:W-:-:S05]  /*1e90*/  @P1 VIADD R4, R3, 0x38 ;  /* 0x0000003803041836 */ /* 0x000fca0000000000 */
[----:B------:R-:W-:-:S04]  /*1ea0*/  @P1 PRMT R4, R19, 0x654, R4 ;  /* 0x0000065413041816 */ /* 0x000fc80000000004 */
[----:B------:R0:W-:Y:S01]  /*1eb0*/  @P1 SYNCS.ARRIVE.TRANS64.RED.A1T0 RZ, [R4+URZ], RZ ;  /* 0x000000ff04ff19a7 */ /* 0x0001e2000810043f */
[----:B------:R-:W-:-:S13]  /*1ec0*/  PLOP3.LUT P1, PT, PT, PT, UP0, 0x80, 0x0 ;  /* 0x000000000000781c */ /* 0x000fda0003f2f008 */
[----:B0-----:R-:W-:Y:S05]  /*1ed0*/  @P1 BRA `(.L_x_28) ;  /* 0x0000000000041947 */ /* 0x001fea0003800000 */
[----:B------:R-:W-:Y:S01]  /*1ee0*/  BPT.TRAP 0x1 ;  /* 0x000000040000795c */ /* 0x000fe20000300000 */
.L_x_28:
[----:B------:R-:W-:Y:S01]  /*1ef0*/  UIADD3 UR10, UR10, 0x1, URZ ;  /* 0x000000010a0a7890 */ /* 0x000fe2000fffe03f */
[C---:B------:R-:W-:Y:S01]  /*1f00*/  ISETP.GT.AND P1, PT, R0.reuse, 0x1, PT ;  /* 0x000000010000780c */ /* 0x040fe20003f24270 */
[----:B------:R-:W-:Y:S01]  /*1f10*/  UIADD3 UR11, UR11, 0x1, URZ ;  /* 0x000000010b0b7890 */ /* 0x000fe2000fffe03f */
[----:B------:R-:W-:Y:S01]  /*1f20*/  VIADD R0, R0, 0xffffffff ;  /* 0xffffffff00007836 */ /* 0x000fe20000000000 */
[----:B------:R-:W-:Y:S02]  /*1f30*/  UISETP.NE.AND UP0, UPT, UR10, 0x7, UPT ;  /* 0x000000070a00788c */ /* 0x000fe4000bf05270 */
[----:B------:R-:W-:Y:S02]  /*1f40*/  UISETP.NE.AND UP1, UPT, UR11, 0x7, UPT ;  /* 0x000000070b00788c */ /* 0x000fe4000bf25270 */
[----:B------:R-:W-:Y:S02]  /*1f50*/  USEL UR4, URZ, 0x1, UP0 ;  /* 0x000000013f047887 */ /* 0x000fe40008000000 */
[----:B------:R-:W-:-:S02]  /*1f60*/  USEL UR10, UR10, URZ, UP0 ;  /* 0x0000003f0a0a7287 */ /* 0x000fc40008000000 */
[----:B------:R-:W-:Y:S02]  /*1f70*/  USEL UR11, UR11, URZ, UP1 ;  /* 0x0000003f0b0b7287 */ /* 0x000fe40008800000 */
[----:B------:R-:W-:Y:S01]  /*1f80*/  LOP3.LUT R6, R6, UR4, RZ, 0x3c, !PT ;  /* 0x0000000406067c12 */ /* 0x000fe2000f8e3cff */
[----:B------:R-:W-:Y:S09]  /*1f90*/  @P1 BRA `(.L_x_29) ;  /* 0xfffffff800d81947 */ /* 0x000ff2000383ffff */
.L_x_22:
[----:B------:R-:W0:Y:S02]  /*1fa0*/  LDC R0, c[0x0][0x28c] ;  /* 0x0000a300ff007b82 */ /* 0x000e240000000800 */
[----:B0-----:R-:W-:-:S13]  /*1fb0*/  ISETP.GE.AND P1, PT, R0, 0x1, PT ;  /* 0x000000010000780c */ /* 0x001fda0003f26270 */
[----:B------:R-:W-:Y:S05]  /*1fc0*/  @!P1 BRA `(.L_x_30) ;  /* 0x00000000005c9947 */ /* 0x000fea0003800000 */
[----:B------:R-:W-:Y:S05]  /*1fd0*/  @!P0 BRA `(.L_x_31) ;  /* 0x0000000000048947 */ /* 0x000fea0003800000 */
[----:B------:R-:W-:Y:S01]  /*1fe0*/  BPT.TRAP 0x1 ;  /* 0x000000040000795c */ /* 0x000fe20000300000 */
.L_x_31:
[----:B------:R-:W-:Y:S01]  /*1ff0*/  ISETP.NE.AND P0, PT, R18, RZ, PT ;  /* 0x000000ff1200720c */ /* 0x000fe20003f05270 */
[----:B------:R-:W-:-:S12]  /*2000*/  BSSY B0, `(.L_x_32) ;  /* 0x000000f000007945 */ /* 0x000fd80003800000 */
[----:B------:R-:W-:Y:S05]  /*2010*/  @!P0 BRA `(.L_x_33) ;  /* 0x0000000000348947 */ /* 0x000fea0003800000 */
[----:B------:R-:W-:-:S04]  /*2020*/  UISETP.LT.AND UP0, UPT, UR48, 0x1, UPT ;  /* 0x000000013000788c */ /* 0x000fc8000bf01270 */
[----:B------:R-:W-:-:S04]  /*2030*/  USEL UR6, UR48, 0x1, UP0 ;  /* 0x0000000130067887 */ /* 0x000fc80008000000 */
[----:B------:R-:W-:-:S04]  /*2040*/  UIADD3 UR6, UR37, UR48, -UR6 ;  /* 0x0000003025067290 */ /* 0x000fc8000fffe806 */
[----:B------:R-:W-:-:S04]  /*2050*/  UIMAD.WIDE.U32 UR4, UR6, 0x24924925, URZ ;  /* 0x24924925060478a5 */ /* 0x000fc8000f8e003f */
[----:B------:R-:W-:-:S04]  /*2060*/  UIADD3 UR4, UR6, -UR5, URZ ;  /* 0x8000000506047290 */ /* 0x000fc8000fffe03f */
[----:B------:R-:W-:-:S04]  /*2070*/  ULEA.HI UR4, UR4, UR5, URZ, 0x1f ;  /* 0x0000000504047291 */ /* 0x000fc8000f8ff83f */
[----:B------:R-:W-:-:S04]  /*2080*/  USHF.R.U32.HI UR4, URZ, 0x2, UR4 ;  /* 0x000000023f047899 */ /* 0x000fc80008011604 */
[----:B------:R-:W-:-:S06]  /*2090*/  UIMAD UR4, UR4, -0x7, UR6 ;  /* 0xfffffff9040478a4 */ /* 0x000fcc000f8e0206 */
[----:B------:R-:W-:-:S04]  /*20a0*/  IMAD.U32 R0, RZ, RZ, UR4 ;  /* 0x00000004ff007e24 */ /* 0x000fc8000f8e00ff */
[----:B------:R-:W-:-:S04]  /*20b0*/  IMAD R0, R0, 0x8, R5 ;  /* 0x0000000800007824 */ /* 0x000fc800078e0205 */
[----:B------:R-:W-:-:S05]  /*20c0*/  VIADD R0, R0, 0x38 ;  /* 0x0000003800007836 */ /* 0x000fca0000000000 */
[----:B------:R-:W-:-:S04]  /*20d0*/  PRMT R0, R19, 0x654, R0 ;  /* 0x0000065413007816 */ /* 0x000fc80000000000 */
[----:B------:R0:W-:Y:S03]  /*20e0*/  SYNCS.ARRIVE.TRANS64.RED.A1T0 RZ, [R0+URZ], RZ ;  /* 0x000000ff00ff79a7 */ /* 0x0001e6000810043f */
.L_x_33:
[----:B------:R-:W-:Y:S05]  /*20f0*/  BSYNC B0 ;  /* 0x0000000000007941 */ /* 0x000fea0003800000 */
.L_x_32:
[----:B------:R-:W-:-:S06]  /*2100*/  UISETP.GT.U32.AND UP0, UPT, UR38, 0x1, UPT ;  /* 0x000000012600788c */ /* 0x000fcc000bf04070 */
[----:B------:R-:W-:-:S13]  /*2110*/  PLOP3.LUT P0, PT, PT, PT, UP0, 0x80, 0x0 ;  /* 0x000000000000781c */ /* 0x000fda0003f0f008 */
[----:B------:R-:W-:Y:S05]  /*2120*/  @P0 BRA `(.L_x_30) ;  /* 0x0000000000040947 */ /* 0x000fea0003800000 */
[----:B------:R-:W-:Y:S01]  /*2130*/  BPT.TRAP 0x1 ;  /* 0x000000040000795c */ /* 0x000fe20000300000 */
.L_x_30:
[----:B0-----:R-:W-:Y:S01]  /*2140*/  LOP3.LUT R0, R2, 0x3, RZ, 0xc0, !PT ;  /* 0x0000000302007812 */ /* 0x001fe200078ec0ff */
[----:B------:R-:W-:Y:S01]  /*2150*/  IMAD.MOV.U32 R217, RZ, RZ, -0x2 ;  /* 0xfffffffeffd97424 */ /* 0x000fe200078e00ff */
[----:B------:R-:W-:Y:S01]  /*2160*/  ULDC UR7, c[0x0][0x288] ;  /* 0x0000a20000077ab9 */ /* 0x000fe20000000800 */
[----:B------:R-:W-:Y:S01]  /*2170*/  USHF.L.U32 UR40, UR40, 0x7, URZ ;  /* 0x0000000728287899 */ /* 0x000fe2000800063f */
[--C-:B------:R-:W-:Y:S01]  /*2180*/  SHF.R.U32.HI R3, RZ, 0x2, R2.reuse ;  /* 0x00000002ff037819 */ /* 0x100fe20000011602 */
[----:B------:R-:W-:Y:S01]  /*2190*/  IMAD R217, R0, R217, UR7 ;  /* 0x0000000700d97e24 */ /* 0x000fe2000f8e02d9 */
[----:B------:R-:W-:Y:S01]  /*21a0*/  SHF.R.U32.HI R0, RZ, 0x7, R2 ;  /* 0x00000007ff007819 */ /* 0x000fe20000011602 */
[----:B------:R-:W-:Y:S01]  /*21b0*/  UIMAD.WIDE UR8, UR49, 0x180, URZ ;  /* 0x00000180310878a5 */ /* 0x000fe2000f8e023f */
[----:B------:R-:W-:Y:S01]  /*21c0*/  IMAD.SHL.U32 R10, R2, 0x2, RZ ;  /* 0x00000002020a7824 */ /* 0x000fe200078e00ff */
[----:B------:R-:W-:Y:S01]  /*21d0*/  UIMAD UR49, UR49, 0x180, URZ ;  /* 0x00000180313178a4 */ /* 0x000fe2000f8e023f */
[----:B------:R-:W-:Y:S01]  /*21e0*/  LOP3.LUT R0, R0, 0x1, RZ, 0xc0, !PT ;  /* 0x0000000100007812 */ /* 0x000fe200078ec0ff */
[----:B------:R-:W-:-:S02]  /*21f0*/  UISETP.GE.AND UP0, UPT, UR40, UR7, UPT ;  /* 0x000000072800728c */ /* 0x000fc4000bf06270 */
[----:B------:R-:W-:Y:S01]  /*2200*/  IMAD.U32 R11, RZ, RZ, UR40 ;  /* 0x00000028ff0b7e24 */ /* 0x000fe2000f8e00ff */
[----:B------:R-:W-:Y:S01]  /*2210*/  LOP3.LUT R4, R2, 0x60, RZ, 0xc0, !PT ;  /* 0x0000006002047812 */ /* 0x000fe200078ec0ff */
[----:B------:R-:W-:Y:S01]  /*2220*/  UIADD3 UR37, UR48, UR37, URZ ;  /* 0x0000002530257290 */ /* 0x000fe2000fffe03f */
[----:B------:R-:W-:Y:S01]  /*2230*/  IMAD.SHL.U32 R6, R0, 0x40, RZ ;  /* 0x0000004000067824 */ /* 0x000fe200078e00ff */
[----:B------:R-:W-:Y:S01]  /*2240*/  ULDC UR13, c[0x0][0x284] ;  /* 0x0000a100000d7ab9 */ /* 0x000fe20000000800 */
[----:B------:R-:W-:Y:S01]  /*2250*/  USHF.R.S32.HI UR16, URZ, 0x1f, UR41 ;  /* 0x0000001f3f107899 */ /* 0x000fe20008011429 */
[----:B------:R-:W-:Y:S01]  /*2260*/  LOP3.LUT R3, R3, 0x7, RZ, 0xc0, !PT ;  /* 0x0000000703037812 */ /* 0x000fe200078ec0ff */
[----:B------:R-:W-:Y:S01]  /*2270*/  UISETP.GE.OR UP0, UPT, UR49, UR13, UP0 ;  /* 0x0000000d3100728c */ /* 0x000fe20008706670 */
[----:B------:R-:W-:Y:S01]  /*2280*/  SHF.R.U32.HI R7, RZ, 0x1, R4 ;  /* 0x00000001ff077819 */ /* 0x000fe20000011604 */
[----:B------:R-:W-:Y:S01]  /*2290*/  ULDC.64 UR14, c[0x0][0x5d0] ;  /* 0x00017400000e7ab9 */ /* 0x000fe20000000a00 */
[----:B------:R-:W-:Y:S01]  /*22a0*/  LOP3.LUT R10, R11, 0x6, R10, 0xf8, !PT ;  /* 0x000000060b0a7812 */ /* 0x000fe200078ef80a */
[----:B------:R-:W-:Y:S01]  /*22b0*/  UISETP.GT.U32.AND UP1, UPT, UR37, 0x6, UPT ;  /* 0x000000062500788c */ /* 0x000fe2000bf24070 */
[--C-:B------:R-:W-:Y:S01]  /*22c0*/  LOP3.LUT R6, R6, 0x40, R3.reuse, 0xe2, !PT ;  /* 0x0000004006067812 */ /* 0x100fe200078ee203 */
[----:B------:R-:W-:Y:S01]  /*22d0*/  UIMAD.WIDE.U32 UR4, UR37, 0x24924925, URZ ;  /* 0x24924925250478a5 */ /* 0x000fe2000f8e003f */
[----:B------:R-:W-:Y:S01]  /*22e0*/  IADD3 R3, RZ, -R7, -R3 ;  /* 0x80000007ff037210 */ /* 0x000fe20007ffe803 */
[----:B------:R-:W-:Y:S01]  /*22f0*/  UIMAD UR6, UR16, UR14, URZ ;  /* 0x0000000e100672a4 */ /* 0x000fe2000f8e023f */
[----:B------:R-:W-:Y:S01]  /*2300*/  SHF.R.S32.HI R11, RZ, 0x1f, R10 ;  /* 0x0000001fff0b7819 */ /* 0x000fe2000001140a */
[----:B------:R-:W-:Y:S01]  /*2310*/  UISETP.LT.U32.AND UP1, UPT, UR48, 0x7, UP1 ;  /* 0x000000073000788c */ /* 0x000fe20008f21070 */
[----:B------:R-:W-:Y:S01]  /*2320*/  IMAD.U32 R5, RZ, RZ, UR14 ;  /* 0x0000000eff057e24 */ /* 0x000fe2000f8e00ff */
[----:B------:R-:W-:Y:S01]  /*2330*/  UIADD3 UR4, UR37, -UR5, URZ ;  /* 0x8000000525047290 */ /* 0x000fe2000fffe03f */
[----:B------:R-:W-:Y:S01]  /*2340*/  PLOP3.LUT P0, PT, PT, PT, UP0, 0x80, 0x0 ;  /* 0x000000000000781c */ /* 0x000fe20003f0f008 */
[----:B------:R-:W-:Y:S01]  /*2350*/  UISETP.GE.U32.AND UP2, UPT, UR48, 0x7, UPT ;  /* 0x000000073000788c */ /* 0x000fe2000bf46070 */
[----:B------:R-:W-:Y:S01]  /*2360*/  IMAD R0, R0, -0x40, R3 ;  /* 0xffffffc000007824 */ /* 0x000fe200078e0203 */
[----:B------:R-:W-:-:S02]  /*2370*/  UIMAD UR6, UR41, UR15, UR6 ;  /* 0x0000000f290672a4 */ /* 0x000fc4000f8e0206 */
[----:B------:R-:W-:Y:S01]  /*2380*/  IMAD.WIDE.U32 R4, R5, UR41, R10 ;  /* 0x0000002905047c25 */ /* 0x000fe2000f8e000a */
[----:B------:R-:W-:Y:S01]  /*2390*/  ULDC.64 UR10, c[0x0][0x5c8] ;  /* 0x00017200000a7ab9 */ /* 0x000fe20000000a00 */
[----:B------:R-:W-:Y:S01]  /*23a0*/  USEL UR7, URZ, 0x1, !UP1 ;  /* 0x000000013f077887 */ /* 0x000fe2000c800000 */
[----:B------:R-:W-:Y:S01]  /*23b0*/  LOP3.LUT R3, R6, UR8, R7, 0xfe, !PT ;  /* 0x0000000806037c12 */ /* 0x000fe2000f8efe07 */
[----:B------:R-:W-:Y:S01]  /*23c0*/  ULEA.HI UR4, UR4, UR5, URZ, 0x1f ;  /* 0x0000000504047291 */ /* 0x000fe2000f8ff83f */
[----:B------:R-:W-:Y:S01]  /*23d0*/  IMAD.U32 R7, RZ, RZ, UR13 ;  /* 0x0000000dff077e24 */ /* 0x000fe2000f8e00ff */
[----:B------:R-:W-:Y:S01]  /*23e0*/  UIMAD UR12, UR9, UR10, URZ ;  /* 0x0000000a090c72a4 */ /* 0x000fe2000f8e023f */
[----:B------:R-:W-:Y:S01]  /*23f0*/  IMAD.U32 R6, RZ, RZ, UR11 ;  /* 0x0000000bff067e24 */ /* 0x000fe2000f8e00ff */
[----:B------:R-:W-:Y:S01]  /*2400*/  ULOP3.LUT UR36, UR36, UR7, URZ, 0x3c, !UPT ;  /* 0x0000000724247292 */ /* 0x000fe2000f8e3c3f */
[----:B------:R-:W-:Y:S01]  /*2410*/  VIADD R5, R5, UR6 ;  /* 0x0000000605057c36 */ /* 0x000fe20008000000 */
[----:B------:R-:W-:Y:S01]  /*2420*/  USHF.R.U32.HI UR4, URZ, 0x2, UR4 ;  /* 0x000000023f047899 */ /* 0x000fe20008011604 */
[----:B------:R-:W-:Y:S01]  /*2430*/  IADD3 R0, R7, -UR49, R0 ;  /* 0x8000003107007c10 */ /* 0x000fe2000fffe000 */
[----:B------:R-:W-:Y:S01]  /*2440*/  VIADD R217, R217, -UR40 ;  /* 0x80000028d9d97c36 */ /* 0x000fe20008000000 */
[----:B------:R-:W-:Y:S01]  /*2450*/  UMOV UR49, 0xffffffff ;  /* 0xffffffff00317882 */ /* 0x000fe20000000000 */
[----:B------:R-:W-:Y:S01]  /*2460*/  @UP2 ULOP3.LUT UR36, UR36, 0x1, UR4, 0x78, !UPT ;  /* 0x0000000124242892 */ /* 0x000fe2000f8e7804 */
[----:B------:R-:W-:Y:S01]  /*2470*/  IMAD.WIDE.U32 R4, R3, UR10, R4 ;  /* 0x0000000a03047c25 */ /* 0x000fe2000f8e0004 */
[----:B------:R-:W-:-:S03]  /*2480*/  UIMAD UR37, UR4, -0x7, UR37 ;  /* 0xfffffff9042578a4 */ /* 0x000fc6000f8e0225 */
[----:B------:R-:W-:Y:S01]  /*2490*/  IMAD R7, R3, R6, UR12 ;  /* 0x0000000c03077e24 */ /* 0x000fe2000f8e0206 */
[----:B------:R-:W-:Y:S08]  /*24a0*/  @P0 BRA `(.L_x_34) ;  /* 0x0000009000b80947 */ /* 0x000ff00003800000 */
[----:B-----5:R-:W-:Y:S01]  /*24b0*/  ISETP.NE.AND P0, PT, R22, RZ, PT ;  /* 0x000000ff1600720c */ /* 0x020fe20003f05270 */
[----:B------:R-:W-:Y:S01]  /*24c0*/  BSSY B0, `(.L_x_34) ;  /* 0x000092c000007945 */ /* 0x000fe20003800000 */
[----:B------:R-:W-:-:S11]  /*24d0*/  IMAD.IADD R20, R5, 0x1, R7 ;  /* 0x0000000105147824 */ /* 0x000fd600078e0207 */
[----:B------:R-:W-:Y:S05]  /*24e0*/  @!P0 BRA `(.L_x_35) ;  /* 0x0000005c00788947 */ /* 0x000fea0003800000 */
[----:B------:R-:W0:Y:S01]  /*24f0*/  LDC.64 R14, c[0x0][0x5b0] ;  /* 0x00016c00ff0e7b82 */ /* 0x000e220000000a00 */
[----:B------:R-:W-:Y:S01]  /*2500*/  ULDC.64 UR4, c[0x0][0x5b8] ;  /* 0x00016e0000047ab9 */ /* 0x000fe20000000a00 */
[----:B------:R-:W-:Y:S01]  /*2510*/  ISETP.GE.AND P0, PT, R0, 0x1, PT ;  /* 0x000000010000780c */ /* 0x000fe20003f06270 */
[----:B------:R-:W-:Y:S01]  /*2520*/  IMAD.U32 R7, RZ, RZ, UR4 ;  /* 0x00000004ff077e24 */ /* 0x000fe2000f8e00ff */
[----:B------:R-:W-:Y:S01]  /*2530*/  UIMAD UR4, UR16, UR4, URZ ;  /* 0x00000004100472a4 */ /* 0x000fe2000f8e023f */
[----:B------:R-:W-:Y:S01]  /*2540*/  BSSY B1, `(.L_x_36) ;  /* 0x000000e000017945 */ /* 0x000fe20003800000 */
[----:B------:R-:W-:Y:S01]  /*2550*/  ISETP.LT.OR P2, PT, R217, 0x1, !P0 ;  /* 0x00000001d900780c */ /* 0x000fe20004741670 */
[----:B------:R-:W-:Y:S01]  /*2560*/  IMAD.WIDE.U32 R10, R7, UR41, R10 ;  /* 0x00000029070a7c25 */ /* 0x000fe2000f8e000a */
[----:B------:R-:W1:Y:S01]  /*2570*/  LDC.64 R12, c[0x0][0x5a8] ;  /* 0x00016a00ff0c7b82 */ /* 0x000e620000000a00 */
[----:B------:R-:W-:Y:S02]  /*2580*/  UIMAD UR4, UR41, UR5, UR4 ;  /* 0x00000005290472a4 */ /* 0x000fe4000f8e0204 */
[----:B------:R-:W-:-:S04]  /*2590*/  IMAD.MOV.U32 R8, RZ, RZ, R10 ;  /* 0x000000ffff087224 */ /* 0x000fc800078e000a */
[----:B------:R-:W-:Y:S02]  /*25a0*/  VIADD R9, R11, UR4 ;  /* 0x000000040b097c36 */ /* 0x000fe40008000000 */
[----:B0-----:R-:W-:Y:S02]  /*25b0*/  IMAD R218, R14, UR9, RZ ;  /* 0x000000090eda7c24 */ /* 0x001fe4000f8e02ff */
[----:B------:R-:W-:-:S04]  /*25c0*/  IMAD.WIDE.U32 R6, R3, R14, R8 ;  /* 0x0000000e03067225 */ /* 0x000fc800078e0008 */
[----:B------:R-:W-:Y:S01]  /*25d0*/  IMAD R219, R3, R15, R218 ;  /* 0x0000000f03db7224 */ /* 0x000fe200078e02da */
[----:B-1----:R-:W-:-:S04]  /*25e0*/  IADD3 R6, P1, R6, R12, RZ ;  /* 0x0000000c06067210 */ /* 0x002fc80007f3e0ff */
[----:B------:R-:W-:Y:S01]  /*25f0*/  IADD3.X R7, R13, R7, R219, P1, !PT ;  /* 0x000000070d077210 */ /* 0x000fe20000ffe4db */
[----:B------:R-:W-:Y:S08]  /*2600*/  @P2 BRA `(.L_x_37) ;  /* 0x0000000000042947 */ /* 0x000ff00003800000 */
[----:B------:R0:W5:Y:S02]  /*2610*/  LDG.E.U8 R216, desc[UR50][R6.64] ;  /* 0x0000003206d87981 */ /* 0x000164000c1e1100 */
.L_x_37:
[----:B------:R-:W-:Y:S05]  /*2620*/  BSYNC B1 ;  /* 0x0000000000017941 */ /* 0x000fea0003800000 */
.L_x_36:
[----:B-----5:R-:W-:Y:S01]  /*2630*/  LOP3.LUT R5, R216, 0xffff, RZ, 0xc0, !PT ;  /* 0x0000ffffd8057812 */ /* 0x020fe200078ec0ff */
[----:B------:R-:W-:Y:S01]  /*2640*/  ULDC.64 UR4, c[0x0][0x5c0] ;  /* 0x0001700000047ab9 */ /* 0x000fe20000000a00 */
[----:B------:R-:W-:Y:S01]  /*2650*/  ISETP.LT.OR P3, PT, R217, 0x2, !P0 ;  /* 0x00000002d900780c */ /* 0x000fe20004761670 */
[----:B------:R-:W-:Y:S01]  /*2660*/  BSSY B1, `(.L_x_38) ;  /* 0x000000b000017945 */ /* 0x000fe20003800000 */
[----:B------:R-:W-:Y:S02]  /*2670*/  PRMT R5, R5, 0x8880, RZ ;  /* 0x0000888005057816 */ /* 0x000fe400000000ff */
[----:B------:R-:W-:-:S03]  /*2680*/  IADD3 R4, P1, R4, UR4, RZ ;  /* 0x0000000404047c10 */ /* 0x000fc6000ff3e0ff */
[----:B------:R-:W-:Y:S01]  /*2690*/  IMAD R220, R5, R22, RZ ;  /* 0x0000001605dc7224 */ /* 0x000fe200078e02ff */
[----:B------:R-:W-:-:S03]  /*26a0*/  IADD3.X R5, R20, UR5, RZ, P1, !PT ;  /* 0x0000000514057c10 */ /* 0x000fc60008ffe4ff */
[----:B------:R-:W-:-:S05]  /*26b0*/  @!P2 IMAD R21, R152, R23, R220 ;  /* 0x000000179815a224 */ /* 0x000fca00078e02dc */
[----:B------:R1:W-:Y:S01]  /*26c0*/  @!P2 STG.E.U8 desc[UR50][R4.64], R21 ;  /* 0x000000150400a986 */ /* 0x0003e2000c101132 */
[----:B------:R-:W-:Y:S05]  /*26d0*/  @P3 BRA `(.L_x_39) ;  /* 0x00000000000c3947 */ /* 0x000fea0003800000 */
[----:B------:R-:W1:Y:S02]  /*26e0*/  LDG.E.U8 R216, desc[UR50][R6.64+0x1] ;  /* 0x0000013206d87981 */ /* 0x000e64000c1e1100 */
[----:B-1----:R-:W-:-:S05]  /*26f0*/  PRMT R21, R216, 0x8880, RZ ;  /* 0x00008880d8157816 */ /* 0x002fca00000000ff */
[----:B------:R-:W-:-:S07]  /*2700*/  IMAD R220, R21, R22, RZ ;  /* 0x0000001615dc7224 */ /* 0x000fce00078e02ff */
.L_x_39:
[----:B------:R-:W-:Y:S05]  /*2710*/  BSYNC B1 ;  /* 0x0000000000017941 */ /* 0x000fea0003800000 */
.L_x_38:
[----:B------:R-:W-:Y:S01]  /*2720*/  ISETP.GE.AND P1, PT, R0, 0x9, PT ;  /* 0x000000090000780c */ /* 0x000fe20003f26270 */
[----:B------:R-:W-:Y:S01]  /*2730*/  @!P3 IMAD R221, R153, R23, R220 ;  /* 0x0000001799ddb224 */ /* 0x000fe200078e02dc */
[C---:B------:R-:W-:Y:S01]  /*2740*/  SHF.L.U64.HI R153, R14.reuse, 0x3, R15 ;  /* 0x000000030e997819 */ /* 0x040fe2000001020f */
[----:B------:R-:W-:Y:S01]  /*2750*/  IMAD.SHL.U32 R152, R14, 0x8, RZ ;  /* 0x000000080e987824 */ /* 0x000fe200078e00ff */
[----:B------:R-:W-:Y:S01]  /*2760*/  ISETP.LT.OR P5, PT, R217, 0x1, !P1 ;  /* 0x00000001d900780c */ /* 0x000fe20004fa1670 */
[----:B------:R-:W-:Y:S01]  /*2770*/  BSSY B1, `(.L_x_40) ;  /* 0x000000b000017945 */ /* 0x000fe20003800000 */
[----:B------:R2:W-:Y:S01]  /*2780*/  @!P3 STG.E.U8 desc[UR50][R4.64+0x1], R221 ;  /* 0x000001dd0400b986 */ /* 0x0005e2000c101132 */
[----:B-1----:R-:W-:Y:S01]  /*2790*/  IMAD.WIDE.U32 R20, R3, R14, R152 ;  /* 0x0000000e03147225 */ /* 0x002fe200078e0098 */
[----:B------:R-:W-:-:S03]  /*27a0*/  IADD3 R218, P4, R4, UR45, RZ ;  /* 0x0000002d04da7c10 */ /* 0x000fc6000ff9e0ff */
[----:B------:R-:W-:Y:S01]  /*27b0*/  IMAD.IADD R219, R219, 0x1, R21 ;  /* 0x00000001dbdb7824 */ /* 0x000fe200078e0215 */
[----:B------:R-:W-:-:S04]  /*27c0*/  IADD3 R20, P2, P3, R10, R12, R20 ;  /* 0x0000000c0a147210 */ /* 0x000fc80007b5e014 */
[----:B------:R-:W-:Y:S01]  /*27d0*/  IADD3.X R21, R9, R13, R219, P2, P3 ;  /* 0x0000000d09157210 */ /* 0x000fe200017e64db */
[----:B------:R-:W-:Y:S08]  /*27e0*/  @P5 BRA `(.L_x_41) ;  /* 0x00000000000c5947 */ /* 0x000ff00003800000 */
[----:B------:R-:W2:Y:S02]  /*27f0*/  LDG.E.U8 R216, desc[UR50][R20.64] ;  /* 0x0000003214d87981 */ /* 0x000ea4000c1e1100 */
[----:B--2---:R-:W-:-:S05]  /*2800*/  PRMT R221, R216, 0x8880, RZ ;  /* 0x00008880d8dd7816 */ /* 0x004fca00000000ff */
[----:B------:R-:W-:-:S07]  /*2810*/  IMAD R220, R221, R22, RZ ;  /* 0x00000016dddc7224 */ /* 0x000fce00078e02ff */
.L_x_41:
[----:B------:R-:W-:Y:S05]  /*2820*/  BSYNC B1 ;  /* 0x0000000000017941 */ /* 0x000fea0003800000 */
.L_x_40:
[----:B------:R-:W-:Y:S01]  /*2830*/  ISETP.LT.OR P3, PT, R217, 0x2, !P1 ;  /* 0x00000002d900780c */ /* 0x000fe20004f61670 */
[----:B--2---:R-:W-:Y:S01]  /*2840*/  @!P5 IMAD R221, R154, R23, R220 ;  /* 0x000000179addd224 */ /* 0x004fe200078e02dc */
[----:B------:R-:W-:Y:S01]  /*2850*/  IADD3.X R219, R5, UR44, RZ, P4, !PT ;  /* 0x0000002c05db7c10 */ /* 0x000fe2000a7fe4ff */
[----:B------:R-:W-:Y:S01]  /*2860*/  BSSY B1, `(.L_x_42) ;  /* 0x000000a000017945 */ /* 0x000fe20003800000 */
[C---:B------:R-:W-:Y:S02]  /*2870*/  ISETP.LT.OR P4, PT, R217.reuse, 0x9, !P0 ;  /* 0x00000009d900780c */ /* 0x040fe40004781670 */
[C---:B------:R-:W-:Y:S01]  /*2880*/  ISETP.LT.OR P6, PT, R217.reuse, 0x9, !P1 ;  /* 0x00000009d900780c */ /* 0x040fe20004fc1670 */
[----:B------:R1:W-:Y:S01]  /*2890*/  @!P5 STG.E.U8 desc[UR50][R218.64], R221 ;  /* 0x000000ddda00d986 */ /* 0x0003e2000c101132 */
[C---:B------:R-:W-:Y:S02]  /*28a0*/  ISETP.LT.OR P5, PT, R217.reuse, 0xa, !P0 ;  /* 0x0000000ad900780c */ /* 0x040fe400047a1670 */
[----:B------:R-:W-:-:S03]  /*28b0*/  ISETP.LT.OR P2, PT, R217, 0xa, !P1 ;  /* 0x0000000ad900780c */ /* 0x000fc60004f41670 */
[----:B------:R-:W-:Y:S10]  /*28c0*/  @P3 BRA `(.L_x_43) ;  /* 0x00000000000c3947 */ /* 0x000ff40003800000 */
[----:B------:R-:W1:Y:S02]  /*28d0*/  LDG.E.U8 R216, desc[UR50][R20.64+0x1] ;  /* 0x0000013214d87981 */ /* 0x000e64000c1e1100 */
[----:B-1----:R-:W-:-:S05]  /*28e0*/  PRMT R221, R216, 0x8880, RZ ;  /* 0x00008880d8dd7816 */ /* 0x002fca00000000ff */
[----:B------:R-:W-:-:S07]  /*28f0*/  IMAD R220, R221, R22, RZ ;  /* 0x00000016dddc7224 */ /* 0x000fce00078e02ff */
.L_x_43:
[----:B------:R-:W-:Y:S05]  /*2900*/  BSYNC B1 ;  /* 0x0000000000017941 */ /* 0x000fea0003800000 */
.L_x_42:
[----:B-1----:R-:W-:Y:S01]  /*2910*/  @!P3 IMAD R221, R155, R23, R220 ;  /* 0x000000179bddb224 */ /* 0x002fe200078e02dc */
[----:B------:R-:W-:Y:S01]  /*2920*/  BSSY B1, `(.L_x_44) ;  /* 0x0000008000017945 */ /* 0x000fe20003800000 */
[----:B------:R-:W-:Y:S02]  /*2930*/  IMAD.MOV.U32 R154, RZ, RZ, R218 ;  /* 0x000000ffff9a7224 */ /* 0x000fe400078e00da */
[----:B------:R-:W-:-:S05]  /*2940*/  IMAD.MOV.U32 R155, RZ, RZ, R219 ;  /* 0x000000ffff9b7224 */ /* 0x000fca00078e00db */
[----:B------:R1:W-:Y:S01]  /*2950*/  @!P3 STG.E.U8 desc[UR50][R154.64+0x1], R221 ;  /* 0x000001dd9a00b986 */ /* 0x0003e2000c101132 */
[----:B------:R-:W-:Y:S05]  /*2960*/  @P4 BRA `(.L_x_45) ;  /* 0x00000000000c4947 */ /* 0x000fea0003800000 */
[----:B------:R-:W1:Y:S02]  /*2970*/  LDG.E.U8 R216, desc[UR50][R6.64+0x8] ;  /* 0x0000083206d87981 */ /* 0x000e64000c1e1100 */
[----:B-1----:R-:W-:-:S05]  /*2980*/  PRMT R221, R216, 0x8880, RZ ;  /* 0x00008880d8dd7816 */ /* 0x002fca00000000ff */
[----:B------:R-:W-:-:S07]  /*2990*/  IMAD R220, R221, R22, RZ ;  /* 0x00000016dddc7224 */ /* 0x000fce00078e02ff */
.L_x_45:
[----:B------:R-:W-:Y:S05]  /*29a0*/  BSYNC B1 ;  /* 0x0000000000017941 */ /* 0x000fea0003800000 */
.L_x_44:
[----:B-1----:R-:W-:Y:S01]  /*29b0*/  @!P4 IMAD R221, R156, R23, R220 ;  /* 0x000000179cddc224 */ /* 0x002fe200078e02dc */
[----:B------:R-:W-:Y:S04]  /*29c0*/  BSSY B1, `(.L_x_46) ;  /* 0x0000006000017945 */ /* 0x000fe80003800000 */
[----:B------:R1:W-:Y:S01]  /*29d0*/  @!P4 STG.E.U8 desc[UR50][R4.64+0x8], R221 ;  /* 0x000008dd0400c986 */ /* 0x0003e2000c101132 */
[----:B------:R-:W-:Y:S05]  /*29e0*/  @P5 BRA `(.L_x_47) ;  /* 0x00000000000c5947 */ /* 0x000fea0003800000 */
[----:B------:R-:W1:Y:S02]  /*29f0*/  LDG.E.U8 R216, desc[UR50][R6.64+0x9] ;  /* 0x0000093206d87981 */ /* 0x000e64000c1e1100 */
[----:B-1----:R-:W-:-:S05]  /*2a00*/  PRMT R221, R216, 0x8880, RZ ;  /* 0x00008880d8dd7816 */ /* 0x002fca00000000ff */
[----:B------:R-:W-:-:S07]  /*2a10*/  IMAD R220, R221, R22, RZ ;  /* 0x00000016dddc7224 */ /* 0x000fce00078e02ff */
.L_x_47:
[----:B------:R-:W-:Y:S05]  /*2a20*/  BSYNC B1 ;  /* 0x0000000000017941 */ /* 0x000fea0003800000 */
.L_x_46:
[----:B------:R-:W-:Y:S01]  /*2a30*/  @!P5 IMAD R157, R157, R23, R220 ;  /* 0x000000179d9dd224 */ /* 0x000fe200078e02dc */
[----:B------:R-:W-:Y:S04]  /*2a40*/  BSSY B1, `(.L_x_48) ;  /* 0x0000006000017945 */ /* 0x000fe80003800000 */
[----:B------:R2:W-:Y:S01]  /*2a50*/  @!P5 STG.E.U8 desc[UR50][R4.64+0x9], R157 ;  /* 0x0000099d0400d986 */ /* 0x0005e2000c101132 */
[----:B------:R-:W-:Y:S05]  /*2a60*/  @P6 BRA `(.L_x_49) ;  /* 0x00000000000c6947 */ /* 0x000fea0003800000 */
[----:B------:R-:W2:Y:S02]  /*2a70*/  LDG.E.U8 R216, desc[UR50][R20.64+0x8] ;  /* 0x0000083214d87981 */ /* 0x000ea4000c1e1100 */
[----:B--2---:R-:W-:-:S05]  /*2a80*/  PRMT R157, R216, 0x8880, RZ ;  /* 0x00008880d89d7816 */ /* 0x004fca00000000ff */
[----:B------:R-:W-:-:S07]  /*2a90*/  IMAD R220, R157, R22, RZ ;  /* 0x000000169ddc7224 */ /* 0x000fce00078e02ff */
.L_x_49:
[----:B------:R-:W-:Y:S05]  /*2aa0*/  BSYNC B1 ;  /* 0x0000000000017941 */ /* 0x000fea0003800000 */
.L_x_48:
[----:B------:R-:W-:-:S05]  /*2ab0*/  @!P6 IMAD R11, R158, R23, R220 ;  /* 0x000000179e0be224 */ /* 0x000fca00078e02dc */
[----:B------:R3:W-:Y:S04]  /*2ac0*/  @!P6 STG.E.U8 desc[UR50][R154.64+0x8], R11 ;  /* 0x0000080b9a00e986 */ /* 0x0007e8000c101132 */
[----:B------:R-:W2:Y:S01]  /*2ad0*/  @!P2 LDG.E.U8 R216, desc[UR50][R20.64+0x9] ;  /* 0x0000093214d8a981 */ /* 0x000ea2000c1e1100 */
[----:B------:R-:W-:Y:S02]  /*2ae0*/  ISETP.LT.OR P3, PT, R217, 0x11, !P0 ;  /* 0x00000011d900780c */ /* 0x000fe40004761670 */
[----:B--2---:R-:W-:-:S05]  /*2af0*/  @!P2 PRMT R157, R216, 0x8880, RZ ;  /* 0x00008880d89da816 */ /* 0x004fca00000000ff */
[----:B------:R-:W-:-:S04]  /*2b00*/  @!P2 IMAD R220, R157, R22, RZ ;  /* 0x000000169ddca224 */ /* 0x000fc800078e02ff */
[----:B------:R-:W-:-:S05]  /*2b10*/  @!P2 IMAD R159, R159, R23, R220 ;  /* 0x000000179f9fa224 */ /* 0x000fca00078e02dc */
[----:B------:R-:W-:Y:S04]  /*2b20*/  @!P2 STG.E.U8 desc[UR50][R154.64+0x9], R159 ;  /* 0x0000099f9a00a986 */ /* 0x000fe8000c101132 */
[----:B------:R-:W2:Y:S01]  /*2b30*/  @!P3 LDG.E.U8 R216, desc[UR50][R6.64+0x10] ;  /* 0x0000103206d8b981 */ /* 0x000ea2000c1e1100 */
[----:B------:R-:W-:Y:S02]  /*2b40*/  ISETP.LT.OR P2, PT, R217, 0x12, !P0 ;  /* 0x00000012d900780c */ /* 0x000fe40004741670 */
[----:B--2---:R-:W-:-:S05]  /*2b50*/  @!P3 PRMT R157, R216, 0x8880, RZ ;  /* 0x00008880d89db816 */ /* 0x004fca00000000ff */
[----:B------:R-:W-:-:S04]  /*2b60*/  @!P3 IMAD R220, R157, R22, RZ ;  /* 0x000000169ddcb224 */ /* 0x000fc800078e02ff */
[----:B---3--:R-:W-:-:S05]  /*2b70*/  @!P3 IMAD R11, R160, R23, R220 ;  /* 0x00000017a00bb224 */ /* 0x008fca00078e02dc */
[----:B------:R2:W-:Y:S04]  /*2b80*/  @!P3 STG.E.U8 desc[UR50][R4.64+0x10], R11 ;  /* 0x0000100b0400b986 */ /* 0x0005e8000c101132 */
[----:B------:R-:W3:Y:S01]  /*2b90*/  @!P2 LDG.E.U8 R216, desc[UR50][R6.64+0x11] ;  /* 0x0000113206d8a981 */ /* 0x000ee2000c1e1100 */
[----:B------:R-:W-:Y:S02]  /*2ba0*/  ISETP.LT.OR P3, PT, R217, 0x11, !P1 ;  /* 0x00000011d900780c */ /* 0x000fe40004f61670 */
[----:B---3--:R-:W-:-:S05]  /*2bb0*/  @!P2 PRMT R157, R216, 0x8880, RZ ;  /* 0x00008880d89da816 */ /* 0x008fca00000000ff */
[----:B------:R-:W-:-:S04]  /*2bc0*/  @!P2 IMAD R220, R157, R22, RZ ;  /* 0x000000169ddca224 */ /* 0x000fc800078e02ff */
[----:B------:R-:W-:-:S05]  /*2bd0*/  @!P2 IMAD R161, R161, R23, R220 ;  /* 0x00000017a1a1a224 */ /* 0x000fca00078e02dc */
[----:B------:R-:W-:Y:S04]  /*2be0*/  @!P2 STG.E.U8 desc[UR50][R4.64+0x11], R161 ;  /* 0x000011a10400a986 */ /* 0x000fe8000c101132 */
[----:B------:R-:W3:Y:S01]  /*2bf0*/  @!P3 LDG.E.U8 R216, desc[UR50][R20.64+0x10] ;  /* 0x0000103214d8b981 */ /* 0x000ee2000c1e1100 */
[----:B------:R-:W-:Y:S02]  /*2c00*/  ISETP.LT.OR P2, PT, R217, 0x12, !P1 ;  /* 0x00000012d900780c */ /* 0x000fe40004f41670 */
[----:B---3--:R-:W-:-:S05]  /*2c10*/  @!P3 PRMT R156, R216, 0x8880, RZ ;  /* 0x00008880d89cb816 */ /* 0x008fca00000000ff */
[----:B--2---:R-:W-:-:S04]  /*2c20*/  @!P3 IMAD.MOV.U32 R11, RZ, RZ, R156 ;  /* 0x000000ffff0bb224 */ /* 0x004fc800078e009c */
[----:B------:R-:W-:-:S04]  /*2c30*/  @!P3 IMAD R220, R11, R22, RZ ;  /* 0x000000160bdcb224 */ /* 0x000fc800078e02ff */
[----:B------:R-:W-:-:S05]  /*2c40*/  @!P3 IMAD R11, R162, R23, R220 ;  /* 0x00000017a20bb224 */ /* 0x000fca00078e02dc */
        /* <DEDUP_REMOVED lines=10> */
[----:B------:R-:W-:-:S04]  /*2cf0*/  @!P3 IMAD R220, R157, R22, RZ ;  /* 0x000000169ddcb224 */ /* 0x000fc800078e02ff */
[----:B--2---:R-:W-:-:S05]  /*2d00*/  @!P3 IMAD R11, R164, R23, R220 ;  /* 0x00000017a40bb224 */ /* 0x004fca00078e02dc */
        /* <DEDUP_REMOVED lines=315> */
[----:B------:R-:W-:-:S05]  /*40c0*/  IADD3 R161, P0, R3, 0x80, RZ ;  /* 0x0000008003a17810 */ /* 0x000fca0007f1e0ff */
[----:B0-----:R-:W-:Y:S01]  /*40d0*/  IMAD.X R7, RZ, RZ, UR9, P0 ;  /* 0x00000009ff077e24 */ /* 0x001fe200080e06ff */
[----:B------:R-:W-:-:S03]  /*40e0*/  ISETP.GE.AND P0, PT, R0, 0x81, PT ;  /* 0x000000810000780c */ /* 0x000fc60003f06270 */
[-C--:B------:R-:W-:Y:S01]  /*40f0*/  IMAD R156, R7, R14.reuse, RZ ;  /* 0x0000000e079c7224 */ /* 0x080fe200078e02ff */
[----:B------:R-:W-:Y:S01]  /*4100*/  ISETP.LT.OR P3, PT, R217, 0x1, !P0 ;  /* 0x00000001d900780c */ /* 0x000fe20004761670 */
[----:B------:R-:W-:-:S04]  /*4110*/  IMAD.WIDE.U32 R6, R161, R14, R8 ;  /* 0x0000000ea1067225 */ /* 0x000fc800078e0008 */
[----:B------:R-:W-:Y:S01]  /*4120*/  IMAD R159, R161, R15, R156 ;  /* 0x0000000fa19f7224 */ /* 0x000fe200078e029c */
[----:B------:R-:W-:-:S04]  /*4130*/  IADD3 R6, P2, R6, R12, RZ ;  /* 0x0000000c06067210 */ /* 0x000fc80007f5e0ff */
[----:B------:R-:W-:Y:S02]  /*4140*/  IADD3.X R7, R13, R7, R159, P2, !PT ;  /* 0x000000070d077210 */ /* 0x000fe400017fe49f */
[----:B---3--:R-:W-:-:S05]  /*4150*/  @!P1 PRMT R157, R216, 0x8880, RZ ;  /* 0x00008880d89d9816 */ /* 0x008fca00000000ff */
[----:B------:R-:W-:-:S04]  /*4160*/  @!P1 IMAD R220, R157, R22, RZ ;  /* 0x000000169ddc9224 */ /* 0x000fc800078e02ff */
[----:B------:R-:W-:-:S05]  /*4170*/  @!P1 IMAD R215, R215, R23, R220 ;  /* 0x00000017d7d79224 */ /* 0x000fca00078e02dc */
[----:B------:R0:W-:Y:S04]  /*4180*/  @!P1 STG.E.U8 desc[UR50][R154.64+0x79], R215 ;  /* 0x000079d79a009986 */ /* 0x0001e8000c101132 */
[----:B------:R-:W2:Y:S01]  /*4190*/  @!P3 LDG.E.U8 R216, desc[UR50][R6.64] ;  /* 0x0000003206d8b981 */ /* 0x000ea2000c1e1100 */
[----:B------:R-:W-:Y:S02]  /*41a0*/  ISETP.LT.OR P2, PT, R217, 0x2, !P0 ;  /* 0x00000002d900780c */ /* 0x000fe40004741670 */
[----:B------:R-:W-:-:S04]  /*41b0*/  @!P3 IADD3 R156, P1, R4, UR43, RZ ;  /* 0x0000002b049cbc10 */ /* 0x000fc8000ff3e0ff */
[----:B------:R-:W-:Y:S02]  /*41c0*/  @!P3 IADD3.X R157, R5, UR42, RZ, P1, !PT ;  /* 0x0000002a059dbc10 */ /* 0x000fe40008ffe4ff */
[----:B--2---:R-:W-:-:S05]  /*41d0*/  @!P3 PRMT R11, R216, 0x8880, RZ ;  /* 0x00008880d80bb816 */ /* 0x004fca00000000ff */
[----:B------:R-:W-:-:S04]  /*41e0*/  @!P3 IMAD R220, R11, R22, RZ ;  /* 0x000000160bdcb224 */ /* 0x000fc800078e02ff */
[----:B------:R-:W-:-:S05]  /*41f0*/  @!P3 IMAD R11, R88, R23, R220 ;  /* 0x00000017580bb224 */ /* 0x000fca00078e02dc */
[----:B------:R2:W-:Y:S04]  /*4200*/  @!P3 STG.E.U8 desc[UR50][R156.64], R11 ;  /* 0x0000000b9c00b986 */ /* 0x0005e8000c101132 */
[----:B------:R-:W3:Y:S01]  /*4210*/  @!P2 LDG.E.U8 R216, desc[UR50][R6.64+0x1] ;  /* 0x0000013206d8a981 */ /* 0x000ee2000c1e1100 */
[----:B------:R-:W-:Y:S01]  /*4220*/  ISETP.GE.AND P1, PT, R0, 0x89, PT ;  /* 0x000000890000780c */ /* 0x000fe20003f26270 */
[----:B------:R-:W-:Y:S01]  /*4230*/  IMAD.WIDE.U32 R20, R161, R14, R152 ;  /* 0x0000000ea1147225 */ /* 0x000fe200078e0098 */
[----:B0-----:R-:W-:Y:S02]  /*4240*/  @!P2 IADD3 R154, P6, R4, UR43, RZ ;  /* 0x0000002b049aac10 */ /* 0x001fe4000ffde0ff */
[----:B------:R-:W-:Y:S01]  /*4250*/  ISETP.LT.OR P3, PT, R217, 0x1, !P1 ;  /* 0x00000001d900780c */ /* 0x000fe20004f61670 */
[----:B------:R-:W-:Y:S01]  /*4260*/  IMAD.IADD R21, R159, 0x1, R21 ;  /* 0x000000019f157824 */ /* 0x000fe200078e0215 */
[----:B------:R-:W-:-:S04]  /*4270*/  IADD3 R20, P4, P5, R10, R12, R20 ;  /* 0x0000000c0a147210 */ /* 0x000fc80007d9e014 */
[----:B------:R-:W-:Y:S02]  /*4280*/  IADD3.X R21, R9, R13, R21, P4, P5 ;  /* 0x0000000d09157210 */ /* 0x000fe400027ea415 */
[----:B---3--:R-:W-:-:S05]  /*4290*/  @!P2 PRMT R155, R216, 0x8880, RZ ;  /* 0x00008880d89ba816 */ /* 0x008fca00000000ff */
[----:B------:R-:W-:Y:S01]  /*42a0*/  @!P2 IMAD R220, R155, R22, RZ ;  /* 0x000000169bdca224 */ /* 0x000fe200078e02ff */
[----:B------:R-:W-:-:S03]  /*42b0*/  @!P2 IADD3.X R155, R5, UR42, RZ, P6, !PT ;  /* 0x0000002a059bac10 */ /* 0x000fc6000b7fe4ff */
[----:B--2---:R-:W-:-:S05]  /*42c0*/  @!P2 IMAD R11, R89, R23, R220 ;  /* 0x00000017590ba224 */ /* 0x004fca00078e02dc */
[----:B------:R0:W-:Y:S04]  /*42d0*/  @!P2 STG.E.U8 desc[UR50][R154.64+0x1], R11 ;  /* 0x0000010b9a00a986 */ /* 0x0001e8000c101132 */
[----:B------:R-:W2:Y:S01]  /*42e0*/  @!P3 LDG.E.U8 R216, desc[UR50][R20.64] ;  /* 0x0000003214d8b981 */ /* 0x000ea2000c1e1100 */
[----:B------:R-:W-:Y:S02]  /*42f0*/  ISETP.LT.OR P4, PT, R217, 0x2, !P1 ;  /* 0x00000002d900780c */ /* 0x000fe40004f81670 */
[----:B------:R-:W-:Y:S02]  /*4300*/  @!P3 IADD3 R88, P2, R218, UR43, RZ ;  /* 0x0000002bda58bc10 */ /* 0x000fe4000ff5e0ff */
[----:B--2---:R-:W-:-:S05]  /*4310*/  @!P3 PRMT R89, R216, 0x8880, RZ ;  /* 0x00008880d859b816 */ /* 0x004fca00000000ff */
[----:B------:R-:W-:Y:S01]  /*4320*/  @!P3 IMAD R220, R89, R22, RZ ;  /* 0x0000001659dcb224 */ /* 0x000fe200078e02ff */
[----:B------:R-:W-:-:S03]  /*4330*/  @!P3 IADD3.X R89, R219, UR42, RZ, P2, !PT ;  /* 0x0000002adb59bc10 */ /* 0x000fc600097fe4ff */
[----:B------:R-:W-:-:S05]  /*4340*/  @!P3 IMAD R157, R90, R23, R220 ;  /* 0x000000175a9db224 */ /* 0x000fca00078e02dc */
[----:B------:R2:W-:Y:S04]  /*4350*/  @!P3 STG.E.U8 desc[UR50][R88.64], R157 ;  /* 0x0000009d5800b986 */ /* 0x0005e8000c101132 */
[----:B------:R-:W3:Y:S01]  /*4360*/  @!P4 LDG.E.U8 R216, desc[UR50][R20.64+0x1] ;  /* 0x0000013214d8c981 */ /* 0x000ee2000c1e1100 */
[----:B------:R-:W-:Y:S02]  /*4370*/  ISETP.LT.OR P3, PT, R217, 0x9, !P0 ;  /* 0x00000009d900780c */ /* 0x000fe40004761670 */
[----:B0-----:R-:W-:-:S04]  /*4380*/  @!P4 IADD3 R154, P2, R218, UR43, RZ ;  /* 0x0000002bda9acc10 */ /* 0x001fc8000ff5e0ff */
[----:B------:R-:W-:Y:S02]  /*4390*/  @!P4 IADD3.X R155, R219, UR42, RZ, P2, !PT ;  /* 0x0000002adb9bcc10 */ /* 0x000fe400097fe4ff */
[----:B---3--:R-:W-:-:S05]  /*43a0*/  @!P4 PRMT R11, R216, 0x8880, RZ ;  /* 0x00008880d80bc816 */ /* 0x008fca00000000ff */
[----:B------:R-:W-:-:S04]  /*43b0*/  @!P4 IMAD R220, R11, R22, RZ ;  /* 0x000000160bdcc224 */ /* 0x000fc800078e02ff */
[----:B------:R-:W-:-:S05]  /*43c0*/  @!P4 IMAD R91, R91, R23, R220 ;  /* 0x000000175b5bc224 */ /* 0x000fca00078e02dc */
[----:B------:R0:W-:Y:S04]  /*43d0*/  @!P4 STG.E.U8 desc[UR50][R154.64+0x1], R91 ;  /* 0x0000015b9a00c986 */ /* 0x0001e8000c101132 */
[----:B------:R-:W3:Y:S01]  /*43e0*/  @!P3 LDG.E.U8 R216, desc[UR50][R6.64+0x8] ;  /* 0x0000083206d8b981 */ /* 0x000ee2000c1e1100 */
[----:B------:R-:W-:Y:S02]  /*43f0*/  ISETP.LT.OR P2, PT, R217, 0xa, !P0 ;  /* 0x0000000ad900780c */ /* 0x000fe40004741670 */
[----:B--2---:R-:W-:-:S04]  /*4400*/  @!P3 IADD3 R88, P4, R4, UR43, RZ ;  /* 0x0000002b0458bc10 */ /* 0x004fc8000ff9e0ff */
[----:B------:R-:W-:Y:S02]  /*4410*/  @!P3 IADD3.X R89, R5, UR42, RZ, P4, !PT ;  /* 0x0000002a0559bc10 */ /* 0x000fe4000a7fe4ff */
[----:B---3--:R-:W-:-:S05]  /*4420*/  @!P3 PRMT R11, R216, 0x8880, RZ ;  /* 0x00008880d80bb816 */ /* 0x008fca00000000ff */
[----:B------:R-:W-:-:S04]  /*4430*/  @!P3 IMAD R220, R11, R22, RZ ;  /* 0x000000160bdcb224 */ /* 0x000fc800078e02ff */
[----:B------:R-:W-:-:S05]  /*4440*/  @!P3 IMAD R11, R92, R23, R220 ;  /* 0x000000175c0bb224 */ /* 0x000fca00078e02dc */
[----:B------:R2:W-:Y:S04]  /*4450*/  @!P3 STG.E.U8 desc[UR50][R88.64+0x8], R11 ;  /* 0x0000080b5800b986 */ /* 0x0005e8000c101132 */
[----:B------:R-:W0:Y:S01]  /*4460*/  @!P2 LDG.E.U8 R216, desc[UR50][R6.64+0x9] ;  /* 0x0000093206d8a981 */ /* 0x000e22000c1e1100 */
[----:B------:R-:W-:Y:S02]  /*4470*/  ISETP.LT.OR P3, PT, R217, 0x9, !P1 ;  /* 0x00000009d900780c */ /* 0x000fe40004f61670 */
[----:B------:R-:W-:Y:S02]  /*4480*/  @!P2 IADD3 R90, P4, R4, UR43, RZ ;  /* 0x0000002b045aac10 */ /* 0x000fe4000ff9e0ff */
[----:B0-----:R-:W-:-:S05]  /*4490*/  @!P2 PRMT R91, R216, 0x8880, RZ ;  /* 0x00008880d85ba816 */ /* 0x001fca00000000ff */
[----:B------:R-:W-:Y:S01]  /*44a0*/  @!P2 IMAD R220, R91, R22, RZ ;  /* 0x000000165bdca224 */ /* 0x000fe200078e02ff */
[----:B------:R-:W-:-:S03]  /*44b0*/  @!P2 IADD3.X R91, R5, UR42, RZ, P4, !PT ;  /* 0x0000002a055bac10 */ /* 0x000fc6000a7fe4ff */
        /* <DEDUP_REMOVED lines=10> */
[----:B------:R-:W3:Y:S01]  /*4560*/  @!P4 LDG.E.U8 R216, desc[UR50][R20.64+0x9] ;  /* 0x0000093214d8c981 */ /* 0x000ee2000c1e1100 */
[----:B------:R-:W-:Y:S02]  /*4570*/  ISETP.LT.OR P3, PT, R217, 0x11, !P0 ;  /* 0x00000011d900780c */ /* 0x000fe40004761670 */
[----:B0-----:R-:W-:Y:S02]  /*4580*/  @!P4 IADD3 R90, P2, R218, UR43, RZ ;  /* 0x0000002bda5acc10 */ /* 0x001fe4000ff5e0ff */
[----:B---3--:R-:W-:-:S05]  /*4590*/  @!P4 PRMT R91, R216, 0x8880, RZ ;  /* 0x00008880d85bc816 */ /* 0x008fca00000000ff */
        /* <DEDUP_REMOVED lines=438> */
[----:B------:R-:W-:Y:S02]  /*6100*/  @!P2 IADD3 R6, P0, R218, UR43, RZ ;  /* 0x0000002bda06ac10 */ /* 0x000fe4000ff1e0ff */
[----:B---3--:R-:W-:-:S05]  /*6110*/  @!P2 PRMT R7, R216, 0x8880, RZ ;  /* 0x00008880d807a816 */ /* 0x008fca00000000ff */
[----:B------:R-:W-:Y:S01]  /*6120*/  @!P2 IMAD R220, R7, R22, RZ ;  /* 0x0000001607dca224 */ /* 0x000fe200078e02ff */
[----:B------:R-:W-:-:S03]  /*6130*/  @!P2 IADD3.X R7, R219, UR42, RZ, P0, !PT ;  /* 0x0000002adb07ac10 */ /* 0x000fc600087fe4ff */
[----:B--2---:R-:W-:-:S05]  /*6140*/  @!P2 IMAD R11, R150, R23, R220 ;  /* 0x00000017960ba224 */ /* 0x004fca00078e02dc */
[----:B------:R2:W-:Y:S04]  /*6150*/  @!P2 STG.E.U8 desc[UR50][R6.64+0x78], R11 ;  /* 0x0000780b0600a986 */ /* 0x0005e8000c101132 */
[----:B------:R3:W4:Y:S01]  /*6160*/  @!P1 LDG.E.U8 R216, desc[UR50][R20.64+0x79] ;  /* 0x0000793214d89981 */ /* 0x000722000c1e1100 */
[----:B------:R-:W-:-:S05]  /*6170*/  IADD3 R93, P0, R3, 0x100, RZ ;  /* 0x00000100035d7810 */ /* 0x000fca0007f1e0ff */
[----:B------:R-:W-:Y:S01]  /*6180*/  IMAD.X R3, RZ, RZ, UR9, P0 ;  /* 0x00000009ff037e24 */ /* 0x000fe200080e06ff */
[----:B------:R-:W-:Y:S01]  /*6190*/  ISETP.GE.AND P0, PT, R0, 0x101, PT ;  /* 0x000001010000780c */ /* 0x000fe20003f06270 */
[----:B------:R-:W-:Y:S01]  /*61a0*/  IMAD.WIDE.U32 R88, R93, R14, R8 ;  /* 0x0000000e5d587225 */ /* 0x000fe200078e0008 */
[----:B---3--:R-:W-:-:S03]  /*61b0*/  @!P1 IADD3 R20, P2, R218, UR43, RZ ;  /* 0x0000002bda149c10 */ /* 0x008fc6000ff5e0ff */
[----:B0-----:R-:W-:Y:S01]  /*61c0*/  IMAD R90, R3, R14, RZ ;  /* 0x0000000e035a7224 */ /* 0x001fe200078e02ff */
[----:B------:R-:W-:Y:S02]  /*61d0*/  ISETP.LT.OR P4, PT, R217, 0x1, !P0 ;  /* 0x00000001d900780c */ /* 0x000fe40004781670 */
[----:B--2---:R-:W-:Y:S02]  /*61e0*/  IADD3 R6, P3, R88, R12, RZ ;  /* 0x0000000c58067210 */ /* 0x004fe40007f7e0ff */
[----:B------:R-:W-:Y:S02]  /*61f0*/  @!P1 IADD3.X R21, R219, UR42, RZ, P2, !PT ;  /* 0x0000002adb159c10 */ /* 0x000fe400097fe4ff */
[----:B----4-:R-:W-:-:S05]  /*6200*/  @!P1 PRMT R91, R216, 0x8880, RZ ;  /* 0x00008880d85b9816 */ /* 0x010fca00000000ff */
[----:B------:R-:W-:Y:S02]  /*6210*/  @!P1 IMAD.MOV.U32 R3, RZ, RZ, R91 ;  /* 0x000000ffff039224 */ /* 0x000fe400078e005b */
[----:B------:R-:W-:Y:S02]  /*6220*/  IMAD R91, R93, R15, R90 ;  /* 0x0000000f5d5b7224 */ /* 0x000fe400078e025a */
[----:B------:R-:W-:-:S03]  /*6230*/  @!P1 IMAD R220, R3, R22, RZ ;  /* 0x0000001603dc9224 */ /* 0x000fc600078e02ff */
[----:B------:R-:W-:Y:S01]  /*6240*/  IADD3.X R7, R13, R89, R91, P3, !PT ;  /* 0x000000590d077210 */ /* 0x000fe20001ffe45b */
[----:B------:R-:W-:-:S05]  /*6250*/  @!P1 IMAD R151, R151, R23, R220 ;  /* 0x0000001797979224 */ /* 0x000fca00078e02dc */
[----:B------:R-:W-:Y:S04]  /*6260*/  @!P1 STG.E.U8 desc[UR50][R20.64+0x79], R151 ;  /* 0x0000799714009986 */ /* 0x000fe8000c101132 */
        /* <DEDUP_REMOVED lines=8> */
[----:B------:R-:W2:Y:S01]  /*62f0*/  @!P2 LDG.E.U8 R216, desc[UR50][R6.64+0x1] ;  /* 0x0000013206d8a981 */ /* 0x000ea2000c1e1100 */
[----:B------:R-:W-:Y:S01]  /*6300*/  ISETP.GE.AND P1, PT, R0, 0x109, PT ;  /* 0x000001090000780c */ /* 0x000fe20003f26270 */
[----:B------:R-:W-:-:S03]  /*6310*/  IMAD.WIDE.U32 R14, R93, R14, R152 ;  /* 0x0000000e5d0e7225 */ /* 0x000fc600078e0098 */
[----:B------:R-:W-:Y:S01]  /*6320*/  ISETP.LT.OR P3, PT, R217, 0x1, !P1 ;  /* 0x00000001d900780c */ /* 0x000fe20004f61670 */
[----:B------:R-:W-:Y:S01]  /*6330*/  IMAD.IADD R8, R91, 0x1, R15 ;  /* 0x000000015b087824 */ /* 0x000fe200078e020f */
[----:B------:R-:W-:Y:S02]  /*6340*/  IADD3 R10, P4, P5, R10, R12, R14 ;  /* 0x0000000c0a0a7210 */ /* 0x000fe40007d9e00e */
[----:B------:R-:W-:Y:S02]  /*6350*/  @!P2 IADD3 R12, P6, R4, UR47, RZ ;  /* 0x0000002f040cac10 */ /* 0x000fe4000ffde0ff */
[----:B--2---:R-:W-:-:S05]  /*6360*/  @!P2 PRMT R11, R216, 0x8880, RZ ;  /* 0x00008880d80ba816 */ /* 0x004fca00000000ff */
[----:B------:R-:W-:Y:S01]  /*6370*/  @!P2 IMAD R220, R11, R22, RZ ;  /* 0x000000160bdca224 */ /* 0x000fe200078e02ff */
[----:B------:R-:W-:Y:S02]  /*6380*/  IADD3.X R11, R9, R13, R8, P4, P5 ;  /* 0x0000000d090b7210 */ /* 0x000fe400027ea408 */
[----:B------:R-:W-:Y:S01]  /*6390*/  @!P2 IADD3.X R13, R5, UR46, RZ, P6, !PT ;  /* 0x0000002e050dac10 */ /* 0x000fe2000b7fe4ff */
[----:B------:R-:W-:-:S05]  /*63a0*/  @!P2 IMAD R25, R25, R23, R220 ;  /* 0x000000171919a224 */ /* 0x000fca00078e02dc */
[----:B------:R2:W-:Y:S04]  /*63b0*/  @!P2 STG.E.U8 desc[UR50][R12.64+0x1], R25 ;  /* 0x000001190c00a986 */ /* 0x0005e8000c101132 */
[----:B------:R-:W0:Y:S01]  /*63c0*/  @!P3 LDG.E.U8 R216, desc[UR50][R10.64] ;  /* 0x000000320ad8b981 */ /* 0x000e22000c1e1100 */
[----:B------:R-:W-:Y:S02]  /*63d0*/  ISETP.LT.OR P4, PT, R217, 0x2, !P1 ;  /* 0x00000002d900780c */ /* 0x000fe40004f81670 */
[----:B------:R-:W-:-:S04]  /*63e0*/  @!P3 IADD3 R8, P2, R218, UR47, RZ ;  /* 0x0000002fda08bc10 */ /* 0x000fc8000ff5e0ff */
[----:B------:R-:W-:Y:S02]  /*63f0*/  @!P3 IADD3.X R9, R219, UR46, RZ, P2, !PT ;  /* 0x0000002edb09bc10 */ /* 0x000fe400097fe4ff */
[----:B0-----:R-:W-:-:S05]  /*6400*/  @!P3 PRMT R3, R216, 0x8880, RZ ;  /* 0x00008880d803b816 */ /* 0x001fca00000000ff */
[----:B------:R-:W-:-:S04]  /*6410*/  @!P3 IMAD R220, R3, R22, RZ ;  /* 0x0000001603dcb224 */ /* 0x000fc800078e02ff */
[----:B------:R-:W-:-:S05]  /*6420*/  @!P3 IMAD R3, R26, R23, R220 ;  /* 0x000000171a03b224 */ /* 0x000fca00078e02dc */
[----:B------:R0:W-:Y:S04]  /*6430*/  @!P3 STG.E.U8 desc[UR50][R8.64], R3 ;  /* 0x000000030800b986 */ /* 0x0001e8000c101132 */
[----:B------:R-:W3:Y:S01]  /*6440*/  @!P4 LDG.E.U8 R216, desc[UR50][R10.64+0x1] ;  /* 0x000001320ad8c981 */ /* 0x000ee2000c1e1100 */
[----:B------:R-:W-:Y:S02]  /*6450*/  ISETP.LT.OR P3, PT, R217, 0x9, !P0 ;  /* 0x00000009d900780c */ /* 0x000fe40004761670 */
[----:B--2---:R-:W-:Y:S02]  /*6460*/  @!P4 IADD3 R12, P2, R218, UR47, RZ ;  /* 0x0000002fda0ccc10 */ /* 0x004fe4000ff5e0ff */
[----:B---3--:R-:W-:-:S05]  /*6470*/  @!P4 PRMT R13, R216, 0x8880, RZ ;  /* 0x00008880d80dc816 */ /* 0x008fca00000000ff */
        /* <DEDUP_REMOVED lines=468> */
[----:B------:R-:W0:Y:S01]  /*81c0*/  @!P2 LDG.E.U8 R216, desc[UR50][R10.64+0x78] ;  /* 0x000078320ad8a981 */ /* 0x000e22000c1e1100 */
[----:B------:R-:W-:Y:S02]  /*81d0*/  ISETP.LT.OR P1, PT, R217, 0x7a, !P1 ;  /* 0x0000007ad900780c */ /* 0x000fe40004f21670 */
[----:B-1----:R-:W-:-:S04]  /*81e0*/  @!P2 IADD3 R4, P0, R218, UR47, RZ ;  /* 0x0000002fda04ac10 */ /* 0x002fc8000ff1e0ff */
[----:B------:R-:W-:Y:S02]  /*81f0*/  @!P2 IADD3.X R5, R219, UR46, RZ, P0, !PT ;  /* 0x0000002edb05ac10 */ /* 0x000fe400087fe4ff */
[----:B0-----:R-:W-:-:S05]  /*8200*/  @!P2 PRMT R3, R216, 0x8880, RZ ;  /* 0x00008880d803a816 */ /* 0x001fca00000000ff */
[----:B------:R-:W-:-:S04]  /*8210*/  @!P2 IMAD R220, R3, R22, RZ ;  /* 0x0000001603dca224 */ /* 0x000fc800078e02ff */
[----:B------:R-:W-:-:S05]  /*8220*/  @!P2 IMAD R3, R86, R23, R220 ;  /* 0x000000175603a224 */ /* 0x000fca00078e02dc */
[----:B------:R2:W-:Y:S04]  /*8230*/  @!P2 STG.E.U8 desc[UR50][R4.64+0x78], R3 ;  /* 0x000078030400a986 */ /* 0x0005e8000c101132 */
[----:B------:R-:W3:Y:S02]  /*8240*/  @!P1 LDG.E.U8 R216, desc[UR50][R10.64+0x79] ;  /* 0x000079320ad89981 */ /* 0x000ee4000c1e1100 */
[----:B---3--:R-:W-:-:S05]  /*8250*/  @!P1 PRMT R7, R216, 0x8880, RZ ;  /* 0x00008880d8079816 */ /* 0x008fca00000000ff */
[----:B------:R-:W-:-:S04]  /*8260*/  @!P1 IMAD R220, R7, R22, RZ ;  /* 0x0000001607dc9224 */ /* 0x000fc800078e02ff */
[----:B------:R-:W-:Y:S01]  /*8270*/  IMAD R87, R87, R23, R220 ;  /* 0x0000001757577224 */ /* 0x000fe200078e02dc */
[----:B--2---:R-:W-:Y:S06]  /*8280*/  @P1 BRA `(.L_x_50) ;  /* 0x00000034003c1947 */ /* 0x004fec0003800000 */
[----:B------:R-:W-:-:S04]  /*8290*/  IADD3 R4, P0, R218, UR47, RZ ;  /* 0x0000002fda047c10 */ /* 0x000fc8000ff1e0ff */
[----:B------:R-:W-:-:S05]  /*82a0*/  IADD3.X R5, R219, UR46, RZ, P0, !PT ;  /* 0x0000002edb057c10 */ /* 0x000fca00087fe4ff */
[----:B------:R1:W-:Y:S01]  /*82b0*/  STG.E.U8 desc[UR50][R4.64+0x79], R87 ;  /* 0x0000795704007986 */ /* 0x0003e2000c101132 */
[----:B------:R-:W-:Y:S05]  /*82c0*/  BRA `(.L_x_50) ;  /* 0x00000034002c7947 */ /* 0x000fea0003800000 */
.L_x_35:
[C---:B------:R-:W-:Y:S01]  /*82d0*/  ISETP.GE.AND P2, PT, R0.reuse, 0x1, PT ;  /* 0x000000010000780c */ /* 0x040fe20003f46270 */
[----:B------:R-:W-:Y:S01]  /*82e0*/  ULDC.64 UR4, c[0x0][0x5c0] ;  /* 0x0001700000047ab9 */ /* 0x000fe20000000a00 */
[----:B------:R-:W-:Y:S02]  /*82f0*/  ISETP.GE.AND P3, PT, R0, 0x9, PT ;  /* 0x000000090000780c */ /* 0x000fe40003f66270 */
[C---:B------:R-:W-:Y:S02]  /*8300*/  ISETP.LT.OR P5, PT, R217.reuse, 0x1, !P2 ;  /* 0x00000001d900780c */ /* 0x040fe400057a1670 */
[C---:B------:R-:W-:Y:S02]  /*8310*/  ISETP.LT.OR P0, PT, R217.reuse, 0x2, !P2 ;  /* 0x00000002d900780c */ /* 0x040fe40005701670 */
[----:B------:R-:W-:Y:S02]  /*8320*/  IADD3 R4, P1, R4, UR4, RZ ;  /* 0x0000000404047c10 */ /* 0x000fe4000ff3e0ff */
[----:B------:R-:W-:-:S02]  /*8330*/  ISETP.LT.OR P4, PT, R217, 0x1, !P3 ;  /* 0x00000001d900780c */ /* 0x000fc40005f81670 */
[----:B------:R-:W-:Y:S02]  /*8340*/  IADD3.X R5, R20, UR5, RZ, P1, !PT ;  /* 0x0000000514057c10 */ /* 0x000fe40008ffe4ff */
[----:B------:R-:W-:Y:S02]  /*8350*/  ISETP.LT.OR P1, PT, R217, 0x2, !P3 ;  /* 0x00000002d900780c */ /* 0x000fe40005f21670 */
[----:B------:R-:W-:Y:S01]  /*8360*/  IADD3 R6, P6, R4, UR45, RZ ;  /* 0x0000002d04067c10 */ /* 0x000fe2000ffde0ff */
[-C--:B------:R-:W-:Y:S02]  /*8370*/  @!P5 IMAD R3, R152, R23.reuse, RZ ;  /* 0x000000179803d224 */ /* 0x080fe400078e02ff */
[-C--:B------:R-:W-:Y:S01]  /*8380*/  @!P0 IMAD R153, R153, R23.reuse, RZ ;  /* 0x0000001799998224 */ /* 0x080fe200078e02ff */
[----:B------:R-:W-:Y:S02]  /*8390*/  IADD3.X R7, R5, UR44, RZ, P6, !PT ;  /* 0x0000002c05077c10 */ /* 0x000fe4000b7fe4ff */
[----:B------:R0:W-:Y:S01]  /*83a0*/  @!P5 STG.E.U8 desc[UR50][R4.64], R3 ;  /* 0x000000030400d986 */ /* 0x0001e2000c101132 */
[C---:B------:R-:W-:Y:S01]  /*83b0*/  ISETP.LT.OR P5, PT, R217.reuse, 0xa, !P2 ;  /* 0x0000000ad900780c */ /* 0x040fe200057a1670 */
[-C--:B------:R-:W-:Y:S01]  /*83c0*/  @!P4 IMAD R9, R154, R23.reuse, RZ ;  /* 0x000000179a09c224 */ /* 0x080fe200078e02ff */
[C---:B------:R-:W-:Y:S01]  /*83d0*/  ISETP.LT.OR P6, PT, R217.reuse, 0x9, !P3 ;  /* 0x00000009d900780c */ /* 0x040fe20005fc1670 */
[----:B------:R-:W-:Y:S01]  /*83e0*/  @!P0 STG.E.U8 desc[UR50][R4.64+0x1], R153 ;  /* 0x0000019904008986 */ /* 0x000fe2000c101132 */
[----:B------:R-:W-:Y:S01]  /*83f0*/  ISETP.LT.OR P0, PT, R217, 0x9, !P2 ;  /* 0x00000009d900780c */ /* 0x000fe20005701670 */
[----:B------:R-:W-:-:S02]  /*8400*/  @!P1 IMAD R155, R155, R23, RZ ;  /* 0x000000179b9b9224 */ /* 0x000fc400078e02ff */
[----:B------:R1:W-:Y:S01]  /*8410*/  @!P4 STG.E.U8 desc[UR50][R6.64], R9 ;  /* 0x000000090600c986 */ /* 0x0003e2000c101132 */
[----:B------:R-:W-:-:S03]  /*8420*/  ISETP.LT.OR P4, PT, R217, 0x11, !P2 ;  /* 0x00000011d900780c */ /* 0x000fc60005781670 */
[----:B------:R-:W-:Y:S01]  /*8430*/  @!P1 STG.E.U8 desc[UR50][R6.64+0x1], R155 ;  /* 0x0000019b06009986 */ /* 0x000fe2000c101132 */
[----:B------:R-:W-:Y:S01]  /*8440*/  ISETP.LT.OR P1, PT, R217, 0xa, !P3 ;  /* 0x0000000ad900780c */ /* 0x000fe20005f21670 */
[-C--:B------:R-:W-:Y:S02]  /*8450*/  @!P5 IMAD R157, R157, R23.reuse, RZ ;  /* 0x000000179d9dd224 */ /* 0x080fe400078e02ff */
[-C--:B------:R-:W-:Y:S02]  /*8460*/  @!P6 IMAD R11, R158, R23.reuse, RZ ;  /* 0x000000179e0be224 */ /* 0x080fe400078e02ff */
[----:B0-----:R-:W-:-:S04]  /*8470*/  @!P0 IMAD R3, R156, R23, RZ ;  /* 0x000000179c038224 */ /* 0x001fc800078e02ff */
[-C--:B-1----:R-:W-:Y:S01]  /*8480*/  @!P4 IMAD R9, R160, R23.reuse, RZ ;  /* 0x00000017a009c224 */ /* 0x082fe200078e02ff */
[----:B------:R0:W-:Y:S01]  /*8490*/  @!P0 STG.E.U8 desc[UR50][R4.64+0x8], R3 ;  /* 0x0000080304008986 */ /* 0x0001e2000c101132 */
[----:B------:R-:W-:Y:S02]  /*84a0*/  ISETP.LT.OR P0, PT, R217, 0x12, !P2 ;  /* 0x00000012d900780c */ /* 0x000fe40005701670 */
[----:B------:R-:W-:Y:S01]  /*84b0*/  @!P1 IMAD R159, R159, R23, RZ ;  /* 0x000000179f9f9224 */ /* 0x000fe200078e02ff */
[----:B------:R-:W-:Y:S01]  /*84c0*/  @!P5 STG.E.U8 desc[UR50][R4.64+0x9], R157 ;  /* 0x0000099d0400d986 */ /* 0x000fe2000c101132 */
[----:B------:R-:W-:-:S03]  /*84d0*/  ISETP.LT.OR P5, PT, R217, 0x11, !P3 ;  /* 0x00000011d900780c */ /* 0x000fc60005fa1670 */
[----:B------:R-:W-:Y:S01]  /*84e0*/  @!P6 STG.E.U8 desc[UR50][R6.64+0x8], R11 ;  /* 0x0000080b0600e986 */ /* 0x000fe2000c101132 */
[----:B------:R-:W-:-:S03]  /*84f0*/  ISETP.LT.OR P6, PT, R217, 0x12, !P3 ;  /* 0x00000012d900780c */ /* 0x000fc60005fc1670 */
[----:B------:R-:W-:Y:S01]  /*8500*/  @!P1 STG.E.U8 desc[UR50][R6.64+0x9], R159 ;  /* 0x0000099f06009986 */ /* 0x000fe2000c101132 */
[----:B------:R-:W-:Y:S01]  /*8510*/  ISETP.LT.OR P1, PT, R217, 0x19, !P2 ;  /* 0x00000019d900780c */ /* 0x000fe20005721670 */
[-C--:B------:R-:W-:Y:S02]  /*8520*/  @!P0 IMAD R161, R161, R23.reuse, RZ ;  /* 0x00000017a1a18224 */ /* 0x080fe400078e02ff */
[----:B------:R1:W-:Y:S01]  /*8530*/  @!P4 STG.E.U8 desc[UR50][R4.64+0x10], R9 ;  /* 0x000010090400c986 */ /* 0x0003e2000c101132 */
[C---:B------:R-:W-:Y:S01]  /*8540*/  ISETP.LT.OR P4, PT, R217.reuse, 0x1a, !P2 ;  /* 0x0000001ad900780c */ /* 0x040fe20005781670 */
[-C--:B0-----:R-:W-:Y:S02]  /*8550*/  @!P5 IMAD R3, R162, R23.reuse, RZ ;  /* 0x00000017a203d224 */ /* 0x081fe400078e02ff */
[----:B------:R-:W-:Y:S01]  /*8560*/  @!P0 STG.E.U8 desc[UR50][R4.64+0x11], R161 ;  /* 0x000011a104008986 */ /* 0x000fe2000c101132 */
[----:B------:R-:W-:Y:S01]  /*8570*/  ISETP.LT.OR P0, PT, R217, 0x19, !P3 ;  /* 0x00000019d900780c */ /* 0x000fe20005f01670 */
[----:B------:R-:W-:-:S02]  /*8580*/  @!P6 IMAD R163, R163, R23, RZ ;  /* 0x00000017a3a3e224 */ /* 0x000fc400078e02ff */
[----:B------:R0:W-:Y:S01]  /*8590*/  @!P5 STG.E.U8 desc[UR50][R6.64+0x10], R3 ;  /* 0x000010030600d986 */ /* 0x0001e2000c101132 */
[----:B------:R-:W-:-:S03]  /*85a0*/  ISETP.LT.OR P5, PT, R217, 0x21, !P2 ;  /* 0x00000021d900780c */ /* 0x000fc600057a1670 */
[----:B------:R-:W-:Y:S01]  /*85b0*/  @!P6 STG.E.U8 desc[UR50][R6.64+0x11], R163 ;  /* 0x000011a30600e986 */ /* 0x000fe2000c101132 */
[----:B------:R-:W-:Y:S01]  /*85c0*/  ISETP.LT.OR P6, PT, R217, 0x1a, !P3 ;  /* 0x0000001ad900780c */ /* 0x000fe20005fc1670 */
[-C--:B-1----:R-:W-:Y:S02]  /*85d0*/  @!P1 IMAD R9, R164, R23.reuse, RZ ;  /* 0x00000017a4099224 */ /* 0x082fe400078e02ff */
[----:B------:R-:W-:-:S03]  /*85e0*/  @!P4 IMAD R165, R165, R23, RZ ;  /* 0x00000017a5a5c224 */ /* 0x000fc600078e02ff */
[----:B------:R1:W-:Y:S01]  /*85f0*/  @!P1 STG.E.U8 desc[UR50][R4.64+0x18], R9 ;  /* 0x0000180904009986 */ /* 0x0003e2000c101132 */
[C---:B------:R-:W-:Y:S01]  /*8600*/  ISETP.LT.OR P1, PT, R217.reuse, 0x22, !P2 ;  /* 0x00000022d900780c */ /* 0x040fe20005721670 */
[-C--:B0-----:R-:W-:Y:S02]  /*8610*/  @!P0 IMAD R3, R166, R23.reuse, RZ ;  /* 0x00000017a6038224 */ /* 0x081fe400078e02ff */
[----:B------:R-:W-:Y:S01]  /*8620*/  @!P4 STG.E.U8 desc[UR50][R4.64+0x19], R165 ;  /* 0x000019a50400c986 */ /* 0x000fe2000c101132 */
[-C--:B------:R-:W-:Y:S01]  /*8630*/  @!P5 IMAD R11, R168, R23.reuse, RZ ;  /* 0x00000017a80bd224 */ /* 0x080fe200078e02ff */
[----:B------:R-:W-:Y:S01]  /*8640*/  ISETP.LT.OR P4, PT, R217, 0x21, !P3 ;  /* 0x00000021d900780c */ /* 0x000fe20005f81670 */
[----:B------:R-:W-:Y:S01]  /*8650*/  @!P6 IMAD R167, R167, R23, RZ ;  /* 0x00000017a7a7e224 */ /* 0x000fe200078e02ff */
[----:B------:R0:W-:Y:S01]  /*8660*/  @!P0 STG.E.U8 desc[UR50][R6.64+0x18], R3 ;  /* 0x0000180306008986 */ /* 0x0001e2000c101132 */
[----:B------:R-:W-:-:S03]  /*8670*/  ISETP.LT.OR P0, PT, R217, 0x22, !P3 ;  /* 0x00000022d900780c */ /* 0x000fc60005f01670 */
[----:B------:R-:W-:Y:S01]  /*8680*/  @!P6 STG.E.U8 desc[UR50][R6.64+0x19], R167 ;  /* 0x000019a70600e986 */ /* 0x000fe2000c101132 */
[----:B------:R-:W-:Y:S01]  /*8690*/  ISETP.LT.OR P6, PT, R217, 0x29, !P2 ;  /* 0x00000029d900780c */ /* 0x000fe200057c1670 */
[-C--:B------:R-:W-:Y:S02]  /*86a0*/  @!P1 IMAD R169, R169, R23.reuse, RZ ;  /* 0x00000017a9a99224 */ /* 0x080fe400078e02ff */
[----:B------:R-:W-:Y:S01]  /*86b0*/  @!P5 STG.E.U8 desc[UR50][R4.64+0x20], R11 ;  /* 0x0000200b0400d986 */ /* 0x000fe2000c101132 */
[C---:B------:R-:W-:Y:S02]  /*86c0*/  ISETP.LT.OR P5, PT, R217.reuse, 0x2a, !P2 ;  /* 0x0000002ad900780c */ /* 0x040fe400057a1670 */
[-C--:B-1----:R-:W-:Y:S01]  /*86d0*/  @!P4 IMAD R9, R170, R23.reuse, RZ ;  /* 0x00000017aa09c224 */ /* 0x082fe200078e02ff */
[----:B------:R-:W-:Y:S01]  /*86e0*/  @!P1 STG.E.U8 desc[UR50][R4.64+0x21], R169 ;  /* 0x000021a904009986 */ /* 0x000fe2000c101132 */
[----:B------:R-:W-:Y:S01]  /*86f0*/  ISETP.LT.OR P1, PT, R217, 0x29, !P3 ;  /* 0x00000029d900780c */ /* 0x000fe20005f21670 */
[----:B------:R-:W-:-:S02]  /*8700*/  @!P0 IMAD R171, R171, R23, RZ ;  /* 0x00000017abab8224 */ /* 0x000fc400078e02ff */
[----:B------:R1:W-:Y:S01]  /*8710*/  @!P4 STG.E.U8 desc[UR50][R6.64+0x20], R9 ;  /* 0x000020090600c986 */ /* 0x0003e2000c101132 */
[C---:B------:R-:W-:Y:S01]  /*8720*/  ISETP.LT.OR P4, PT, R217.reuse, 0x2a, !P3 ;  /* 0x0000002ad900780c */ /* 0x040fe20005f81670 */
[-C--:B0-----:R-:W-:Y:S02]  /*8730*/  @!P6 IMAD R3, R172, R23.reuse, RZ ;  /* 0x00000017ac03e224 */ /* 0x081fe400078e02ff */
[----:B------:R-:W-:Y:S01]  /*8740*/  @!P0 STG.E.U8 desc[UR50][R6.64+0x21], R171 ;  /* 0x000021ab06008986 */ /* 0x000fe2000c101132 */
[----:B------:R-:W-:Y:S01]  /*8750*/  ISETP.LT.OR P0, PT, R217, 0x31, !P2 ;  /* 0x00000031d900780c */ /* 0x000fe20005701670 */
[----:B------:R-:W-:Y:S02]  /*8760*/  @!P5 IMAD R173, R173, R23, RZ ;  /* 0x00000017adadd224 */ /* 0x000fe400078e02ff */
        /* <DEDUP_REMOVED lines=10> */
[----:B------:R-:W-:Y:S01]  /*8810*/  ISETP.LT.OR P4, PT, R217, 0x39, !P2 ;  /* 0x00000039d900780c */ /* 0x000fe20005781670 */
[-C--:B------:R-:W-:Y:S02]  /*8820*/  @!P6 IMAD R11, R178, R23.reuse, RZ ;  /* 0x00000017b20be224 */ /* 0x080fe400078e02ff */
[----:B------:R-:W-:Y:S01]  /*8830*/  @!P5 IMAD R177, R177, R23, RZ ;  /* 0x00000017b1b1d224 */ /* 0x000fe200078e02ff */
[----:B------:R0:W-:Y:S01]  /*8840*/  @!P0 STG.E.U8 desc[UR50][R4.64+0x30], R3 ;  /* 0x0000300304008986 */ /* 0x0001e2000c101132 */
[----:B------:R-:W-:-:S03]  /*8850*/  ISETP.LT.OR P0, PT, R217, 0x3a, !P2 ;  /* 0x0000003ad900780c */ /* 0x000fc60005701670 */
[----:B------:R-:W-:Y:S01]  /*8860*/  @!P5 STG.E.U8 desc[UR50][R4.64+0x31], R177 ;  /* 0x000031b10400d986 */ /* 0x000fe2000c101132 */
[----:B------:R-:W-:Y:S01]  /*8870*/  ISETP.LT.OR P5, PT, R217, 0x39, !P3 ;  /* 0x00000039d900780c */ /* 0x000fe20005fa1670 */
[-C--:B------:R-:W-:Y:S02]  /*8880*/  @!P1 IMAD R179, R179, R23.reuse, RZ ;  /* 0x00000017b3b39224 */ /* 0x080fe400078e02ff */
[----:B------:R-:W-:Y:S01]  /*8890*/  @!P6 STG.E.U8 desc[UR50][R6.64+0x30], R11 ;  /* 0x0000300b0600e986 */ /* 0x000fe2000c101132 */
[C---:B------:R-:W-:Y:S01]  /*88a0*/  ISETP.LT.OR P6, PT, R217.reuse, 0x3a, !P3 ;  /* 0x0000003ad900780c */ /* 0x040fe20005fc1670 */
[-C--:B-1----:R-:W-:Y:S02]  /*88b0*/  @!P4 IMAD R9, R180, R23.reuse, RZ ;  /* 0x00000017b409c224 */ /* 0x082fe400078e02ff */
        /* <DEDUP_REMOVED lines=83> */
[----:B------:R-:W-:-:S02]  /*8df0*/  ISETP.LT.OR P0, PT, R217, 0x79, !P2 ;  /* 0x00000079d900780c */ /* 0x000fc40005701670 */
[----:B------:R-:W-:Y:S01]  /*8e00*/  ISETP.LT.OR P2, PT, R217, 0x7a, !P2 ;  /* 0x0000007ad900780c */ /* 0x000fe20005741670 */
[----:B------:R-:W-:Y:S01]  /*8e10*/  @!P5 STG.E.U8 desc[UR50][R6.64+0x69], R207 ;  /* 0x000069cf0600d986 */ /* 0x000fe2000c101132 */
[-C--:B------:R-:W-:Y:S01]  /*8e20*/  @!P1 IMAD R209, R209, R23.reuse, RZ ;  /* 0x00000017d1d19224 */ /* 0x080fe200078e02ff */
[C---:B------:R-:W-:Y:S02]  /*8e30*/  ISETP.LT.OR P5, PT, R217.reuse, 0x79, !P3 ;  /* 0x00000079d900780c */ /* 0x040fe40005fa1670 */
[----:B------:R2:W-:Y:S01]  /*8e40*/  @!P6 STG.E.U8 desc[UR50][R4.64+0x70], R11 ;  /* 0x0000700b0400e986 */ /* 0x0005e2000c101132 */
[C---:B------:R-:W-:Y:S01]  /*8e50*/  ISETP.LT.OR P6, PT, R217.reuse, 0x72, !P3 ;  /* 0x00000072d900780c */ /* 0x040fe20005fc1670 */
[-C--:B-1----:R-:W-:Y:S01]  /*8e60*/  @!P4 IMAD R9, R210, R23.reuse, RZ ;  /* 0x00000017d209c224 */ /* 0x082fe200078e02ff */
[----:B------:R-:W-:Y:S01]  /*8e70*/  ISETP.LT.OR P3, PT, R217, 0x7a, !P3 ;  /* 0x0000007ad900780c */ /* 0x000fe20005f61670 */
[----:B------:R-:W-:Y:S01]  /*8e80*/  @!P1 STG.E.U8 desc[UR50][R4.64+0x71], R209 ;  /* 0x000071d104009986 */ /* 0x000fe2000c101132 */
[----:B------:R-:W-:Y:S01]  /*8e90*/  ISETP.GE.AND P1, PT, R0, 0x81, PT ;  /* 0x000000810000780c */ /* 0x000fe20003f26270 */
[----:B0-----:R-:W-:-:S02]  /*8ea0*/  @!P0 IMAD R3, R212, R23, RZ ;  /* 0x00000017d4038224 */ /* 0x001fc400078e02ff */
[----:B------:R0:W-:Y:S01]  /*8eb0*/  @!P4 STG.E.U8 desc[UR50][R6.64+0x70], R9 ;  /* 0x000070090600c986 */ /* 0x0001e2000c101132 */
[----:B------:R-:W-:Y:S01]  /*8ec0*/  ISETP.LT.OR P4, PT, R217, 0x1, !P1 ;  /* 0x00000001d900780c */ /* 0x000fe20004f81670 */
[-C--:B------:R-:W-:Y:S02]  /*8ed0*/  @!P2 IMAD R213, R213, R23.reuse, RZ ;  /* 0x00000017d5d5a224 */ /* 0x080fe400078e02ff */
[-C--:B--2---:R-:W-:Y:S02]  /*8ee0*/  @!P5 IMAD R11, R214, R23.reuse, RZ ;  /* 0x00000017d60bd224 */ /* 0x084fe400078e02ff */
[-C--:B------:R-:W-:Y:S02]  /*8ef0*/  @!P6 IMAD R211, R211, R23.reuse, RZ ;  /* 0x00000017d3d3e224 */ /* 0x080fe400078e02ff */
[----:B------:R-:W-:-:S03]  /*8f00*/  @!P3 IMAD R215, R215, R23, RZ ;  /* 0x00000017d7d7b224 */ /* 0x000fc600078e02ff */
[----:B------:R-:W-:Y:S01]  /*8f10*/  @!P6 STG.E.U8 desc[UR50][R6.64+0x71], R211 ;  /* 0x000071d30600e986 */ /* 0x000fe2000c101132 */
[----:B------:R-:W-:-:S03]  /*8f20*/  ISETP.LT.OR P6, PT, R217, 0x2, !P1 ;  /* 0x00000002d900780c */ /* 0x000fc60004fc1670 */
[----:B------:R1:W-:Y:S01]  /*8f30*/  @!P0 STG.E.U8 desc[UR50][R4.64+0x78], R3 ;  /* 0x0000780304008986 */ /* 0x0003e2000c101132 */
[----:B------:R-:W-:-:S03]  /*8f40*/  ISETP.GE.AND P0, PT, R0, 0x89, PT ;  /* 0x000000890000780c */ /* 0x000fc60003f06270 */
[----:B------:R-:W-:Y:S01]  /*8f50*/  @!P2 STG.E.U8 desc[UR50][R4.64+0x79], R213 ;  /* 0x000079d50400a986 */ /* 0x000fe2000c101132 */
[----:B------:R-:W-:-:S03]  /*8f60*/  ISETP.LT.OR P2, PT, R217, 0x1, !P0 ;  /* 0x00000001d900780c */ /* 0x000fc60004741670 */
[----:B------:R2:W-:Y:S01]  /*8f70*/  @!P5 STG.E.U8 desc[UR50][R6.64+0x78], R11 ;  /* 0x0000780b0600d986 */ /* 0x0005e2000c101132 */
[----:B------:R-:W-:Y:S01]  /*8f80*/  @!P4 IADD3 R8, P5, R4, UR43, RZ ;  /* 0x0000002b0408cc10 */ /* 0x000fe2000ffbe0ff */
[-C--:B------:R-:W-:Y:S02]  /*8f90*/  @!P6 IMAD R89, R89, R23.reuse, RZ ;  /* 0x000000175959e224 */ /* 0x080fe400078e02ff */
[----:B------:R-:W-:Y:S01]  /*8fa0*/  @!P3 STG.E.U8 desc[UR50][R6.64+0x79], R215 ;  /* 0x000079d70600b986 */ /* 0x000fe2000c101132 */
[----:B0-----:R-:W-:Y:S01]  /*8fb0*/  @!P4 IADD3.X R9, R5, UR42, RZ, P5, !PT ;  /* 0x0000002a0509cc10 */ /* 0x001fe2000affe4ff */
[-C--:B-1----:R-:W-:Y:S01]  /*8fc0*/  @!P4 IMAD R3, R88, R23.reuse, RZ ;  /* 0x000000175803c224 */ /* 0x082fe200078e02ff */
[C---:B------:R-:W-:Y:S02]  /*8fd0*/  ISETP.LT.OR P3, PT, R217.reuse, 0x2, !P0 ;  /* 0x00000002d900780c */ /* 0x040fe40004761670 */
[----:B------:R-:W-:Y:S01]  /*8fe0*/  @!P6 IADD3 R14, P5, R4, UR43, RZ ;  /* 0x0000002b040eec10 */ /* 0x000fe2000ffbe0ff */
[----:B------:R-:W-:Y:S01]  /*8ff0*/  @!P2 IMAD R153, R90, R23, RZ ;  /* 0x000000175a99a224 */ /* 0x000fe200078e02ff */
[----:B------:R0:W-:Y:S01]  /*9000*/  @!P4 STG.E.U8 desc[UR50][R8.64], R3 ;  /* 0x000000030800c986 */ /* 0x0001e2000c101132 */
[----:B------:R-:W-:-:S02]  /*9010*/  ISETP.LT.OR P4, PT, R217, 0x9, !P1 ;  /* 0x00000009d900780c */ /* 0x000fc40004f81670 */
[----:B------:R-:W-:Y:S02]  /*9020*/  @!P6 IADD3.X R15, R5, UR42, RZ, P5, !PT ;  /* 0x0000002a050fec10 */ /* 0x000fe4000affe4ff */
[----:B------:R-:W-:-:S03]  /*9030*/  @!P2 IADD3 R10, P5, R6, UR43, RZ ;  /* 0x0000002b060aac10 */ /* 0x000fc6000ffbe0ff */
[----:B------:R1:W-:Y:S01]  /*9040*/  @!P6 STG.E.U8 desc[UR50][R14.64+0x1], R89 ;  /* 0x000001590e00e986 */ /* 0x0003e2000c101132 */
[----:B--2---:R-:W-:Y:S01]  /*9050*/  @!P2 IADD3.X R11, R7, UR42, RZ, P5, !PT ;  /* 0x0000002a070bac10 */ /* 0x004fe2000affe4ff */
[-C--:B------:R-:W-:Y:S01]  /*9060*/  @!P3 IMAD R91, R91, R23.reuse, RZ ;  /* 0x000000175b5bb224 */ /* 0x080fe200078e02ff */
[C---:B------:R-:W-:Y:S02]  /*9070*/  ISETP.LT.OR P6, PT, R217.reuse, 0xa, !P1 ;  /* 0x0000000ad900780c */ /* 0x040fe40004fc1670 */
[----:B------:R-:W-:Y:S01]  /*9080*/  @!P3 IADD3 R12, P5, R6, UR43, RZ ;  /* 0x0000002b060cbc10 */ /* 0x000fe2000ffbe0ff */
[----:B------:R2:W-:Y:S01]  /*9090*/  @!P2 STG.E.U8 desc[UR50][R10.64], R153 ;  /* 0x000000990a00a986 */ /* 0x0005e2000c101132 */
[----:B------:R-:W-:Y:S01]  /*90a0*/  ISETP.LT.OR P2, PT, R217, 0x9, !P0 ;  /* 0x00000009d900780c */ /* 0x000fe20004741670 */
[----:B0-----:R-:W-:Y:S01]  /*90b0*/  @!P4 IMAD R3, R92, R23, RZ ;  /* 0x000000175c03c224 */ /* 0x001fe200078e02ff */
[----:B------:R-:W-:Y:S02]  /*90c0*/  @!P3 IADD3.X R13, R7, UR42, RZ, P5, !PT ;  /* 0x0000002a070dbc10 */ /* 0x000fe4000affe4ff */
[----:B------:R-:W-:-:S03]  /*90d0*/  @!P4 IADD3 R20, P5, R4, UR43, RZ ;  /* 0x0000002b0414cc10 */ /* 0x000fc6000ffbe0ff */
[----:B------:R-:W-:Y:S01]  /*90e0*/  @!P3 STG.E.U8 desc[UR50][R12.64+0x1], R91 ;  /* 0x0000015b0c00b986 */ /* 0x000fe2000c101132 */
[----:B------:R-:W-:Y:S01]  /*90f0*/  @!P4 IADD3.X R21, R5, UR42, RZ, P5, !PT ;  /* 0x0000002a0515cc10 */ /* 0x000fe2000affe4ff */
[-C--:B------:R-:W-:Y:S01]  /*9100*/  @!P6 IMAD R93, R93, R23.reuse, RZ ;  /* 0x000000175d5de224 */ /* 0x080fe200078e02ff */
[C---:B------:R-:W-:Y:S02]  /*9110*/  ISETP.LT.OR P3, PT, R217.reuse, 0xa, !P0 ;  /* 0x0000000ad900780c */ /* 0x040fe40004761670 */
[----:B-1----:R-:W-:Y:S01]  /*9120*/  @!P6 IADD3 R14, P5, R4, UR43, RZ ;  /* 0x0000002b040eec10 */ /* 0x002fe2000ffbe0ff */
[----:B------:R0:W-:Y:S01]  /*9130*/  @!P4 STG.E.U8 desc[UR50][R20.64+0x8], R3 ;  /* 0x000008031400c986 */ /* 0x0001e2000c101132 */
[----:B------:R-:W-:Y:S01]  /*9140*/  ISETP.LT.OR P4, PT, R217, 0x11, !P1 ;  /* 0x00000011d900780c */ /* 0x000fe20004f81670 */
[----:B------:R-:W-:Y:S01]  /*9150*/  @!P2 IMAD R89, R94, R23, RZ ;  /* 0x000000175e59a224 */ /* 0x000fe200078e02ff */
[----:B------:R-:W-:Y:S02]  /*9160*/  @!P6 IADD3.X R15, R5, UR42, RZ, P5, !PT ;  /* 0x0000002a050fec10 */ /* 0x000fe4000affe4ff */
[----:B------:R-:W-:-:S03]  /*9170*/  @!P2 IADD3 R8, P5, R6, UR43, RZ ;  /* 0x0000002b0608ac10 */ /* 0x000fc6000ffbe0ff */
[----:B------:R1:W-:Y:S01]  /*9180*/  @!P6 STG.E.U8 desc[UR50][R14.64+0x9], R93 ;  /* 0x0000095d0e00e986 */ /* 0x0003e2000c101132 */
[----:B------:R-:W-:Y:S01]  /*9190*/  @!P2 IADD3.X R9, R7, UR42, RZ, P5, !PT ;  /* 0x0000002a0709ac10 */ /* 0x000fe2000affe4ff */
[-C--:B------:R-:W-:Y:S01]  /*91a0*/  @!P3 IMAD R95, R95, R23.reuse, RZ ;  /* 0x000000175f5fb224 */ /* 0x080fe200078e02ff */
[C---:B------:R-:W-:Y:S02]  /*91b0*/  ISETP.LT.OR P6, PT, R217.reuse, 0x12, !P1 ;  /* 0x00000012d900780c */ /* 0x040fe40004fc1670 */
[----:B--2---:R-:W-:Y:S01]  /*91c0*/  @!P3 IADD3 R10, P5, R6, UR43, RZ ;  /* 0x0000002b060abc10 */ /* 0x004fe2000ffbe0ff */
[----:B------:R2:W-:Y:S01]  /*91d0*/  @!P2 STG.E.U8 desc[UR50][R8.64+0x8], R89 ;  /* 0x000008590800a986 */ /* 0x0005e2000c101132 */
[----:B------:R-:W-:Y:S01]  /*91e0*/  ISETP.LT.OR P2, PT, R217, 0x11, !P0 ;  /* 0x00000011d900780c */ /* 0x000fe20004741670 */
[----:B0-----:R-:W-:Y:S01]  /*91f0*/  @!P4 IMAD R3, R96, R23, RZ ;  /* 0x000000176003c224 */ /* 0x001fe200078e02ff */
[----:B------:R-:W-:Y:S02]  /*9200*/  @!P3 IADD3.X R11, R7, UR42, RZ, P5, !PT ;  /* 0x0000002a070bbc10 */ /* 0x000fe4000affe4ff */
[----:B------:R-:W-:-:S03]  /*9210*/  @!P4 IADD3 R12, P5, R4, UR43, RZ ;  /* 0x0000002b040ccc10 */ /* 0x000fc6000ffbe0ff */
[----:B------:R0:W-:Y:S01]  /*9220*/  @!P3 STG.E.U8 desc[UR50][R10.64+0x9], R95 ;  /* 0x0000095f0a00b986 */ /* 0x0001e2000c101132 */
        /* <DEDUP_REMOVED lines=8> */
[----:B--2---:R-:W-:-:S03]  /*92b0*/  @!P2 IADD3 R8, P5, R6, UR43, RZ ;  /* 0x0000002b0608ac10 */ /* 0x004fc6000ffbe0ff */
[----:B------:R2:W-:Y:S01]  /*92c0*/  @!P6 STG.E.U8 desc[UR50][R14.64+0x11], R97 ;  /* 0x000011610e00e986 */ /* 0x0005e2000c101132 */
[----:B------:R-:W-:Y:S01]  /*92d0*/  @!P2 IADD3.X R9, R7, UR42, RZ, P5, !PT ;  /* 0x0000002a0709ac10 */ /* 0x000fe2000affe4ff */
[-C--:B------:R-:W-:Y:S01]  /*92e0*/  @!P3 IMAD R99, R99, R23.reuse, RZ ;  /* 0x000000176363b224 */ /* 0x080fe200078e02ff */
[C---:B------:R-:W-:Y:S02]  /*92f0*/  ISETP.LT.OR P6, PT, R217.reuse, 0x1a, !P1 ;  /* 0x0000001ad900780c */ /* 0x040fe40004fc1670 */
[----:B0-----:R-:W-:Y:S01]  /*9300*/  @!P3 IADD3 R10, P5, R6, UR43, RZ ;  /* 0x0000002b060abc10 */ /* 0x001fe2000ffbe0ff */
[----:B------:R0:W-:Y:S01]  /*9310*/  @!P2 STG.E.U8 desc[UR50][R8.64+0x10], R21 ;  /* 0x000010150800a986 */ /* 0x0001e2000c101132 */
[----:B------:R-:W-:Y:S01]  /*9320*/  ISETP.LT.OR P2, PT, R217, 0x19, !P0 ;  /* 0x00000019d900780c */ /* 0x000fe20004741670 */
[----:B-1----:R-:W-:Y:S01]  /*9330*/  @!P4 IMAD R3, R100, R23, RZ ;  /* 0x000000176403c224 */ /* 0x002fe200078e02ff */
        /* <DEDUP_REMOVED lines=19> */
[----:B--2---:R-:W-:Y:S01]  /*9470*/  @!P4 IMAD R3, R104, R23, RZ ;  /* 0x000000176803c224 */ /* 0x004fe200078e02ff */
[----:B------:R-:W-:Y:S02]  /*9480*/  @!P3 IADD3.X R11, R7, UR42, RZ, P5, !PT ;  /* 0x0000002a070bbc10 */ /* 0x000fe4000affe4ff */
[----:B------:R-:W-:-:S03]  /*9490*/  @!P4 IADD3 R12, P5, R4, UR43, RZ ;  /* 0x0000002b040ccc10 */ /* 0x000fc6000ffbe0ff */
        /* <DEDUP_REMOVED lines=209> */
[----:B------:R-:W-:-:S02]  /*a1b0*/  @!P2 IADD3 R8, P5, R6, UR43, RZ ;  /* 0x0000002b0608ac10 */ /* 0x000fc4000ffbe0ff */
[----:B------:R-:W-:Y:S01]  /*a1c0*/  ISETP.LT.OR P1, PT, R217, 0x7a, !P1 ;  /* 0x0000007ad900780c */ /* 0x000fe20004f21670 */
[----:B------:R2:W-:Y:S01]  /*a1d0*/  @!P6 STG.E.U8 desc[UR50][R14.64+0x71], R145 ;  /* 0x000071910e00e986 */ /* 0x0005e2000c101132 */
[----:B------:R-:W-:Y:S01]  /*a1e0*/  @!P2 IADD3.X R9, R7, UR42, RZ, P5, !PT ;  /* 0x0000002a0709ac10 */ /* 0x000fe2000affe4ff */
[-C--:B------:R-:W-:Y:S01]  /*a1f0*/  @!P3 IMAD R147, R147, R23.reuse, RZ ;  /* 0x000000179393b224 */ /* 0x080fe200078e02ff */
[----:B0-----:R-:W-:Y:S02]  /*a200*/  @!P3 IADD3 R10, P6, R6, UR43, RZ ;  /* 0x0000002b060abc10 */ /* 0x001fe4000ffde0ff */
[----:B------:R-:W-:Y:S01]  /*a210*/  ISETP.LT.OR P5, PT, R217, 0x79, !P0 ;  /* 0x00000079d900780c */ /* 0x000fe200047a1670 */
[----:B------:R0:W-:Y:S01]  /*a220*/  @!P2 STG.E.U8 desc[UR50][R8.64+0x70], R21 ;  /* 0x000070150800a986 */ /* 0x0001e2000c101132 */
[----:B------:R-:W-:Y:S01]  /*a230*/  @!P3 IADD3.X R11, R7, UR42, RZ, P6, !PT ;  /* 0x0000002a070bbc10 */ /* 0x000fe2000b7fe4ff */
[----:B-1----:R-:W-:Y:S01]  /*a240*/  @!P4 IMAD R3, R148, R23, RZ ;  /* 0x000000179403c224 */ /* 0x002fe200078e02ff */
[----:B------:R-:W-:-:S02]  /*a250*/  @!P4 IADD3 R12, P6, R4, UR43, RZ ;  /* 0x0000002b040ccc10 */ /* 0x000fc4000ffde0ff */
[----:B------:R-:W-:Y:S01]  /*a260*/  ISETP.LT.OR P2, PT, R217, 0x7a, !P0 ;  /* 0x0000007ad900780c */ /* 0x000fe20004741670 */
[----:B------:R1:W-:Y:S01]  /*a270*/  @!P3 STG.E.U8 desc[UR50][R10.64+0x71], R147 ;  /* 0x000071930a00b986 */ /* 0x0003e2000c101132 */
[----:B------:R-:W-:Y:S01]  /*a280*/  @!P4 IADD3.X R13, R5, UR42, RZ, P6, !PT ;  /* 0x0000002a050dcc10 */ /* 0x000fe2000b7fe4ff */
[-C--:B------:R-:W-:Y:S01]  /*a290*/  @!P1 IMAD R149, R149, R23.reuse, RZ ;  /* 0x0000001795959224 */ /* 0x080fe200078e02ff */
[----:B--2---:R-:W-:Y:S02]  /*a2a0*/  @!P1 IADD3 R14, P3, R4, UR43, RZ ;  /* 0x0000002b040e9c10 */ /* 0x004fe4000ff7e0ff */
[----:B------:R-:W-:Y:S01]  /*a2b0*/  ISETP.GE.AND P0, PT, R0, 0x101, PT ;  /* 0x000001010000780c */ /* 0x000fe20003f06270 */
[----:B------:R2:W-:Y:S01]  /*a2c0*/  @!P4 STG.E.U8 desc[UR50][R12.64+0x78], R3 ;  /* 0x000078030c00c986 */ /* 0x0005e2000c101132 */
[----:B------:R-:W-:Y:S01]  /*a2d0*/  @!P1 IADD3.X R15, R5, UR42, RZ, P3, !PT ;  /* 0x0000002a050f9c10 */ /* 0x000fe20009ffe4ff */
[----:B0-----:R-:W-:Y:S01]  /*a2e0*/  @!P5 IMAD R21, R150, R23, RZ ;  /* 0x000000179615d224 */ /* 0x001fe200078e02ff */
[----:B------:R-:W-:-:S02]  /*a2f0*/  ISETP.LT.OR P3, PT, R217, 0x1, !P0 ;  /* 0x00000001d900780c */ /* 0x000fc40004761670 */
[C---:B------:R-:W-:Y:S01]  /*a300*/  @!P5 IADD3 R8, P4, R6.reuse, UR43, RZ ;  /* 0x0000002b0608dc10 */ /* 0x040fe2000ff9e0ff */
[----:B------:R0:W-:Y:S01]  /*a310*/  @!P1 STG.E.U8 desc[UR50][R14.64+0x79], R149 ;  /* 0x000079950e009986 */ /* 0x0001e2000c101132 */
[----:B------:R-:W-:Y:S01]  /*a320*/  ISETP.LT.OR P1, PT, R217, 0x2, !P0 ;  /* 0x00000002d900780c */ /* 0x000fe20004721670 */
[-C--:B------:R-:W-:Y:S01]  /*a330*/  @!P2 IMAD R151, R151, R23.reuse, RZ ;  /* 0x000000179797a224 */ /* 0x080fe200078e02ff */
[C---:B------:R-:W-:Y:S02]  /*a340*/  @!P5 IADD3.X R9, R7.reuse, UR42, RZ, P4, !PT ;  /* 0x0000002a0709dc10 */ /* 0x040fe4000a7fe4ff */
[----:B-1----:R-:W-:Y:S02]  /*a350*/  @!P2 IADD3 R10, P6, R6, UR43, RZ ;  /* 0x0000002b060aac10 */ /* 0x002fe4000ffde0ff */
[----:B------:R-:W-:Y:S01]  /*a360*/  ISETP.GE.AND P4, PT, R0, 0x109, PT ;  /* 0x000001090000780c */ /* 0x000fe20003f86270 */
[----:B------:R1:W-:Y:S01]  /*a370*/  @!P5 STG.E.U8 desc[UR50][R8.64+0x78], R21 ;  /* 0x000078150800d986 */ /* 0x0003e2000c101132 */
[----:B------:R-:W-:Y:S01]  /*a380*/  @!P2 IADD3.X R11, R7, UR42, RZ, P6, !PT ;  /* 0x0000002a070bac10 */ /* 0x000fe2000b7fe4ff */
[----:B--2---:R-:W-:Y:S01]  /*a390*/  @!P3 IMAD R3, R24, R23, RZ ;  /* 0x000000171803b224 */ /* 0x004fe200078e02ff */
[----:B------:R-:W-:-:S02]  /*a3a0*/  ISETP.LT.OR P5, PT, R217, 0x1, !P4 ;  /* 0x00000001d900780c */ /* 0x000fc400067a1670 */
[C---:B------:R-:W-:Y:S01]  /*a3b0*/  @!P3 IADD3 R12, P6, R4.reuse, UR47, RZ ;  /* 0x0000002f040cbc10 */ /* 0x040fe2000ffde0ff */
[----:B------:R2:W-:Y:S01]  /*a3c0*/  @!P2 STG.E.U8 desc[UR50][R10.64+0x79], R151 ;  /* 0x000079970a00a986 */ /* 0x0005e2000c101132 */
[----:B------:R-:W-:Y:S01]  /*a3d0*/  ISETP.LT.OR P2, PT, R217, 0x2, !P4 ;  /* 0x00000002d900780c */ /* 0x000fe20006741670 */
[----:B------:R-:W-:Y:S01]  /*a3e0*/  @!P1 IMAD R25, R25, R23, RZ ;  /* 0x0000001719199224 */ /* 0x000fe200078e02ff */
[----:B------:R-:W-:Y:S02]  /*a3f0*/  @!P3 IADD3.X R13, R5, UR46, RZ, P6, !PT ;  /* 0x0000002e050dbc10 */ /* 0x000fe4000b7fe4ff */
[----:B0-----:R-:W-:-:S03]  /*a400*/  @!P1 IADD3 R14, P6, R4, UR47, RZ ;  /* 0x0000002f040e9c10 */ /* 0x001fc6000ffde0ff */
[----:B------:R0:W-:Y:S01]  /*a410*/  @!P3 STG.E.U8 desc[UR50][R12.64], R3 ;  /* 0x000000030c00b986 */ /* 0x0001e2000c101132 */
[----:B------:R-:W-:Y:S01]  /*a420*/  @!P1 IADD3.X R15, R5, UR46, RZ, P6, !PT ;  /* 0x0000002e050f9c10 */ /* 0x000fe2000b7fe4ff */
[-C--:B-1----:R-:W-:Y:S01]  /*a430*/  @!P5 IMAD R21, R26, R23.reuse, RZ ;  /* 0x000000171a15d224 */ /* 0x082fe200078e02ff */
[C---:B------:R-:W-:Y:S02]  /*a440*/  ISETP.LT.OR P3, PT, R217.reuse, 0x9, !P0 ;  /* 0x00000009d900780c */ /* 0x040fe40004761670 */
[C---:B------:R-:W-:Y:S01]  /*a450*/  @!P5 IADD3 R8, P6, R6.reuse, UR47, RZ ;  /* 0x0000002f0608dc10 */ /* 0x040fe2000ffde0ff */
[----:B------:R1:W-:Y:S01]  /*a460*/  @!P1 STG.E.U8 desc[UR50][R14.64+0x1], R25 ;  /* 0x000001190e009986 */ /* 0x0003e2000c101132 */
[----:B------:R-:W-:Y:S01]  /*a470*/  ISETP.LT.OR P1, PT, R217, 0xa, !P0 ;  /* 0x0000000ad900780c */ /* 0x000fe20004721670 */
[----:B------:R-:W-:Y:S01]  /*a480*/  @!P2 IMAD R27, R27, R23, RZ ;  /* 0x000000171b1ba224 */ /* 0x000fe200078e02ff */
[----:B------:R-:W-:Y:S02]  /*a490*/  @!P5 IADD3.X R9, R7, UR46, RZ, P6, !PT ;  /* 0x0000002e0709dc10 */ /* 0x000fe4000b7fe4ff */
[----:B--2---:R-:W-:-:S03]  /*a4a0*/  @!P2 IADD3 R10, P6, R6, UR47, RZ ;  /* 0x0000002f060aac10 */ /* 0x004fc6000ffde0ff */
[----:B------:R2:W-:Y:S01]  /*a4b0*/  @!P5 STG.E.U8 desc[UR50][R8.64], R21 ;  /* 0x000000150800d986 */ /* 0x0005e2000c101132 */
[----:B------:R-:W-:Y:S01]  /*a4c0*/  @!P2 IADD3.X R11, R7, UR46, RZ, P6, !PT ;  /* 0x0000002e070bac10 */ /* 0x000fe2000b7fe4ff */
[-C--:B0-----:R-:W-:Y:S01]  /*a4d0*/  @!P3 IMAD R3, R28, R23.reuse, RZ ;  /* 0x000000171c03b224 */ /* 0x081fe200078e02ff */
[C---:B------:R-:W-:Y:S02]  /*a4e0*/  ISETP.LT.OR P5, PT, R217.reuse, 0x9, !P4 ;  /* 0x00000009d900780c */ /* 0x040fe400067a1670 */
[C---:B------:R-:W-:Y:S01]  /*a4f0*/  @!P3 IADD3 R12, P6, R4.reuse, UR47, RZ ;  /* 0x0000002f040cbc10 */ /* 0x040fe2000ffde0ff */
[----:B------:R0:W-:Y:S01]  /*a500*/  @!P2 STG.E.U8 desc[UR50][R10.64+0x1], R27 ;  /* 0x0000011b0a00a986 */ /* 0x0001e2000c101132 */
[----:B------:R-:W-:Y:S01]  /*a510*/  ISETP.LT.OR P2, PT, R217, 0xa, !P4 ;  /* 0x0000000ad900780c */ /* 0x000fe20006741670 */
[----:B------:R-:W-:Y:S01]  /*a520*/  @!P1 IMAD R29, R29, R23, RZ ;  /* 0x000000171d1d9224 */ /* 0x000fe200078e02ff */
[----:B------:R-:W-:Y:S02]  /*a530*/  @!P3 IADD3.X R13, R5, UR46, RZ, P6, !PT ;  /* 0x0000002e050dbc10 */ /* 0x000fe4000b7fe4ff */
[----:B-1----:R-:W-:-:S03]  /*a540*/  @!P1 IADD3 R14, P6, R4, UR47, RZ ;  /* 0x0000002f040e9c10 */ /* 0x002fc6000ffde0ff */
[----:B------:R1:W-:Y:S01]  /*a550*/  @!P3 STG.E.U8 desc[UR50][R12.64+0x8], R3 ;  /* 0x000008030c00b986 */ /* 0x0003e2000c101132 */
[----:B------:R-:W-:Y:S01]  /*a560*/  @!P1 IADD3.X R15, R5, UR46, RZ, P6, !PT ;  /* 0x0000002e050f9c10 */ /* 0x000fe2000b7fe4ff */
[-C--:B--2---:R-:W-:Y:S01]  /*a570*/  @!P5 IMAD R21, R30, R23.reuse, RZ ;  /* 0x000000171e15d224 */ /* 0x084fe200078e02ff */
[C---:B------:R-:W-:Y:S02]  /*a580*/  ISETP.LT.OR P3, PT, R217.reuse, 0x11, !P0 ;  /* 0x00000011d900780c */ /* 0x040fe40004761670 */
        /* <DEDUP_REMOVED lines=239> */
[C---:B------:R-:W-:Y:S02]  /*b480*/  @!P5 IADD3 R8, P6, R6.reuse, UR47, RZ ;  /* 0x0000002f0608dc10 */ /* 0x040fe4000ffde0ff */
[----:B------:R-:W-:Y:S01]  /*b490*/  ISETP.LT.OR P3, PT, R217, 0x71, !P0 ;  /* 0x00000071d900780c */ /* 0x000fe20004761670 */
[----:B------:R2:W-:Y:S01]  /*b4a0*/  @!P1 STG.E.U8 desc[UR50][R14.64+0x69], R77 ;  /* 0x0000694d0e009986 */ /* 0x0005e2000c101132 */
[----:B------:R-:W-:Y:S01]  /*b4b0*/  @!P5 IADD3.X R9, R7, UR46, RZ, P6, !PT ;  /* 0x0000002e0709dc10 */ /* 0x000fe2000b7fe4ff */
[----:B------:R-:W-:Y:S01]  /*b4c0*/  @!P2 IMAD R79, R79, R23, RZ ;  /* 0x000000174f4fa224 */ /* 0x000fe200078e02ff */
[----:B------:R-:W-:Y:S02]  /*b4d0*/  ISETP.LT.OR P1, PT, R217, 0x72, !P0 ;  /* 0x00000072d900780c */ /* 0x000fe40004721670 */
[----:B0-----:R-:W-:Y:S01]  /*b4e0*/  @!P2 IADD3 R10, P6, R6, UR47, RZ ;  /* 0x0000002f060aac10 */ /* 0x001fe2000ffde0ff */
[----:B------:R0:W-:Y:S03]  /*b4f0*/  @!P5 STG.E.U8 desc[UR50][R8.64+0x68], R21 ;  /* 0x000068150800d986 */ /* 0x0001e6000c101132 */
[----:B------:R-:W-:-:S03]  /*b500*/  @!P2 IADD3.X R11, R7, UR46, RZ, P6, !PT ;  /* 0x0000002e070bac10 */ /* 0x000fc6000b7fe4ff */
[----:B-1----:R-:W-:Y:S01]  /*b510*/  @!P3 IADD3 R12, P5, R4, UR47, RZ ;  /* 0x0000002f040cbc10 */ /* 0x002fe2000ffbe0ff */
[-C--:B------:R-:W-:Y:S01]  /*b520*/  @!P3 IMAD R3, R80, R23.reuse, RZ ;  /* 0x000000175003b224 */ /* 0x080fe200078e02ff */
[----:B------:R-:W-:Y:S01]  /*b530*/  @!P2 STG.E.U8 desc[UR50][R10.64+0x69], R79 ;  /* 0x0000694f0a00a986 */ /* 0x000fe2000c101132 */
[----:B------:R-:W-:Y:S01]  /*b540*/  ISETP.LT.OR P2, PT, R217, 0x71, !P4 ;  /* 0x00000071d900780c */ /* 0x000fe20006741670 */
[----:B------:R-:W-:Y:S01]  /*b550*/  @!P1 IMAD R81, R81, R23, RZ ;  /* 0x0000001751519224 */ /* 0x000fe200078e02ff */
[----:B--2---:R-:W-:Y:S02]  /*b560*/  @!P1 IADD3 R14, P6, R4, UR47, RZ ;  /* 0x0000002f040e9c10 */ /* 0x004fe4000ffde0ff */
[C---:B------:R-:W-:Y:S02]  /*b570*/  @!P3 IADD3.X R13, R5.reuse, UR46, RZ, P5, !PT ;  /* 0x0000002e050dbc10 */ /* 0x040fe4000affe4ff */
[----:B------:R-:W-:Y:S02]  /*b580*/  @!P1 IADD3.X R15, R5, UR46, RZ, P6, !PT ;  /* 0x0000002e050f9c10 */ /* 0x000fe4000b7fe4ff */
[C---:B------:R-:W-:Y:S01]  /*b590*/  ISETP.LT.OR P5, PT, R217.reuse, 0x79, !P0 ;  /* 0x00000079d900780c */ /* 0x040fe200047a1670 */
[----:B------:R1:W-:Y:S01]  /*b5a0*/  @!P3 STG.E.U8 desc[UR50][R12.64+0x70], R3 ;  /* 0x000070030c00b986 */ /* 0x0003e2000c101132 */
[----:B------:R-:W-:-:S02]  /*b5b0*/  ISETP.LT.OR P3, PT, R217, 0x72, !P4 ;  /* 0x00000072d900780c */ /* 0x000fc40006761670 */
[C---:B------:R-:W-:Y:S01]  /*b5c0*/  ISETP.LT.OR P0, PT, R217.reuse, 0x7a, !P0 ;  /* 0x0000007ad900780c */ /* 0x040fe20004701670 */
[----:B------:R2:W-:Y:S01]  /*b5d0*/  @!P1 STG.E.U8 desc[UR50][R14.64+0x71], R81 ;  /* 0x000071510e009986 */ /* 0x0005e2000c101132 */
[----:B0-----:R-:W-:Y:S01]  /*b5e0*/  @!P2 IADD3 R8, P1, R6, UR47, RZ ;  /* 0x0000002f0608ac10 */ /* 0x001fe2000ff3e0ff */
[-C--:B------:R-:W-:Y:S01]  /*b5f0*/  @!P2 IMAD R21, R82, R23.reuse, RZ ;  /* 0x000000175215a224 */ /* 0x080fe200078e02ff */
[----:B------:R-:W-:Y:S02]  /*b600*/  ISETP.LT.OR P6, PT, R217, 0x79, !P4 ;  /* 0x00000079d900780c */ /* 0x000fe400067c1670 */
[----:B------:R-:W-:Y:S02]  /*b610*/  @!P2 IADD3.X R9, R7, UR46, RZ, P1, !PT ;  /* 0x0000002e0709ac10 */ /* 0x000fe40008ffe4ff */
[----:B------:R-:W-:Y:S01]  /*b620*/  ISETP.LT.OR P4, PT, R217, 0x7a, !P4 ;  /* 0x0000007ad900780c */ /* 0x000fe20006781670 */
[-C--:B-1----:R-:W-:Y:S01]  /*b630*/  @!P5 IMAD R3, R84, R23.reuse, RZ ;  /* 0x000000175403d224 */ /* 0x082fe200078e02ff */
[----:B------:R-:W-:Y:S01]  /*b640*/  @!P5 IADD3 R12, P1, R4, UR47, RZ ;  /* 0x0000002f040cdc10 */ /* 0x000fe2000ff3e0ff */
[----:B------:R0:W-:Y:S01]  /*b650*/  @!P2 STG.E.U8 desc[UR50][R8.64+0x70], R21 ;  /* 0x000070150800a986 */ /* 0x0001e2000c101132 */
[----:B------:R-:W-:Y:S01]  /*b660*/  @!P3 IADD3 R10, P2, R6, UR47, RZ ;  /* 0x0000002f060abc10 */ /* 0x000fe2000ff5e0ff */
[-C--:B------:R-:W-:Y:S01]  /*b670*/  @!P3 IMAD R83, R83, R23.reuse, RZ ;  /* 0x000000175353b224 */ /* 0x080fe200078e02ff */
[----:B------:R-:W-:Y:S01]  /*b680*/  @!P5 IADD3.X R13, R5, UR46, RZ, P1, !PT ;  /* 0x0000002e050ddc10 */ /* 0x000fe20008ffe4ff */
[-C--:B------:R-:W-:Y:S01]  /*b690*/  @!P0 IMAD R85, R85, R23.reuse, RZ ;  /* 0x0000001755558224 */ /* 0x080fe200078e02ff */
[----:B------:R-:W-:Y:S01]  /*b6a0*/  @!P3 IADD3.X R11, R7, UR46, RZ, P2, !PT ;  /* 0x0000002e070bbc10 */ /* 0x000fe200097fe4ff */
[----:B------:R-:W-:Y:S01]  /*b6b0*/  @!P6 IMAD R25, R86, R23, RZ ;  /* 0x000000175619e224 */ /* 0x000fe200078e02ff */
[----:B--2---:R-:W-:-:S02]  /*b6c0*/  @!P0 IADD3 R14, P2, R4, UR47, RZ ;  /* 0x0000002f040e8c10 */ /* 0x004fc4000ff5e0ff */
[C---:B------:R-:W-:Y:S01]  /*b6d0*/  @!P6 IADD3 R4, P1, R6.reuse, UR47, RZ ;  /* 0x0000002f0604ec10 */ /* 0x040fe2000ff3e0ff */
[----:B------:R0:W-:Y:S01]  /*b6e0*/  @!P3 STG.E.U8 desc[UR50][R10.64+0x71], R83 ;  /* 0x000071530a00b986 */ /* 0x0001e2000c101132 */
[----:B------:R-:W-:Y:S01]  /*b6f0*/  @!P4 IADD3 R6, P3, R6, UR47, RZ ;  /* 0x0000002f0606cc10 */ /* 0x000fe2000ff7e0ff */
[----:B------:R-:W-:Y:S01]  /*b700*/  @!P4 IMAD R87, R87, R23, RZ ;  /* 0x000000175757c224 */ /* 0x000fe200078e02ff */
[----:B------:R-:W-:Y:S01]  /*b710*/  @!P0 IADD3.X R15, R5, UR46, RZ, P2, !PT ;  /* 0x0000002e050f8c10 */ /* 0x000fe200097fe4ff */
[----:B------:R0:W-:Y:S01]  /*b720*/  @!P5 STG.E.U8 desc[UR50][R12.64+0x78], R3 ;  /* 0x000078030c00d986 */ /* 0x0001e2000c101132 */
[C---:B------:R-:W-:Y:S02]  /*b730*/  @!P6 IADD3.X R5, R7.reuse, UR46, RZ, P1, !PT ;  /* 0x0000002e0705ec10 */ /* 0x040fe40008ffe4ff */
[----:B------:R-:W-:Y:S01]  /*b740*/  @!P4 IADD3.X R7, R7, UR46, RZ, P3, !PT ;  /* 0x0000002e0707cc10 */ /* 0x000fe20009ffe4ff */
[----:B------:R0:W-:Y:S04]  /*b750*/  @!P0 STG.E.U8 desc[UR50][R14.64+0x79], R85 ;  /* 0x000079550e008986 */ /* 0x0001e8000c101132 */
[----:B------:R0:W-:Y:S04]  /*b760*/  @!P6 STG.E.U8 desc[UR50][R4.64+0x78], R25 ;  /* 0x000078190400e986 */ /* 0x0001e8000c101132 */
[----:B------:R0:W-:Y:S02]  /*b770*/  @!P4 STG.E.U8 desc[UR50][R6.64+0x79], R87 ;  /* 0x000079570600c986 */ /* 0x0001e4000c101132 */
.L_x_50:
[----:B------:R-:W-:Y:S05]  /*b780*/  BSYNC B0 ;  /* 0x0000000000007941 */ /* 0x000fea0003800000 */
.L_x_34:
[----:B------:R-:W-:Y:S01]  /*b790*/  ULDC UR4, c[0x0][0xc] ;  /* 0x0000030000047ab9 */ /* 0x000fe20000000800 */
[----:B------:R-:W-:Y:S01]  /*b7a0*/  ULDC UR5, c[0x0][0x10] ;  /* 0x0000040000057ab9 */ /* 0x000fe20000000800 */
[----:B0-----:R-:W0:Y:S01]  /*b7b0*/  LDC R3, c[0x0][0x14] ;  /* 0x00000500ff037b82 */ /* 0x001e220000000800 */
[----:B------:R-:W-:Y:S01]  /*b7c0*/  UIMAD.WIDE.U32 UR4, UR4, UR5, URZ ;  /* 0x00000005040472a5 */ /* 0x000fe2000f8e003f */
[----:B------:R-:W-:Y:S01]  /*b7d0*/  PRMT R0, RZ, 0x7610, R0 ;  /* 0x00007610ff007816 */ /* 0x000fe20000000000 */
[----:B------:R-:W-:Y:S01]  /*b7e0*/  UMOV UR40, 0xffffffff ;  /* 0xffffffff00287882 */ /* 0x000fe20000000000 */
[----:B------:R-:W-:-:S03]  /*b7f0*/  UMOV UR41, 0xffffffff ;  /* 0xffffffff00297882 */ /* 0x000fc60000000000 */
[----:B0-----:R-:W-:-:S04]  /*b800*/  IMAD.WIDE.U32 R16, R3, UR4, R16 ;  /* 0x0000000403107c25 */ /* 0x001fc8000f8e0010 */
[----:B------:R-:W-:Y:S01]  /*b810*/  IMAD R3, R3, UR5, RZ ;  /* 0x0000000503037c24 */ /* 0x000fe2000f8e02ff */
[----:B------:R-:W-:Y:S02]  /*b820*/  ULDC.64 UR4, c[0x0][0x650] ;  /* 0x0001940000047ab9 */ /* 0x000fe40000000a00 */
[----:B------:R-:W-:Y:S01]  /*b830*/  ISETP.GE.U32.AND P0, PT, R16, UR4, PT ;  /* 0x0000000410007c0c */ /* 0x000fe2000bf06070 */
[----:B------:R-:W-:-:S05]  /*b840*/  IMAD.IADD R17, R17, 0x1, R3 ;  /* 0x0000000111117824 */ /* 0x000fca00078e0203 */
[----:B------:R-:W-:-:S13]  /*b850*/  ISETP.GE.U32.AND.EX P0, PT, R17, UR5, PT, P0 ;  /* 0x0000000511007c0c */ /* 0x000fda000bf06100 */
[----:B------:R-:W-:Y:S05]  /*b860*/  @P0 BRA `(.L_x_51) ;  /* 0x0000000400800947 */ /* 0x000fea0003800000 */
[----:B------:R-:W0:Y:S01]  /*b870*/  S2UR UR6, SR_CTAID.X ;  /* 0x00000000000679c3 */ /* 0x000e220000002500 */
[----:B------:R-:W-:Y:S01]  /*b880*/  ULDC.64 UR4, c[0x0][0x628] ;  /* 0x00018a0000047ab9 */ /* 0x000fe20000000a00 */
[----:B------:R-:W-:Y:S01]  /*b890*/  ULDC UR7, c[0x0][0x150] ;  /* 0x0000540000077ab9 */ /* 0x000fe20000000800 */
[----:B------:R-:W-:Y:S01]  /*b8a0*/  ISETP.NE.U32.AND P0, PT, RZ, UR4, PT ;  /* 0x00000004ff007c0c */ /* 0x000fe2000bf05070 */
[----:B------:R-:W-:Y:S01]  /*b8b0*/  ULDC UR15, c[0x0][0x630] ;  /* 0x00018c00000f7ab9 */ /* 0x000fe20000000800 */
[C---:B------:R-:W-:Y:S01]  /*b8c0*/  R2UR UR16, R16.reuse ;  /* 0x00000000101072ca */ /* 0x040fe200000e0000 */
[----:B------:R-:W-:Y:S01]  /*b8d0*/  ULDC UR19, c[0x0][0x154] ;  /* 0x0000550000137ab9 */ /* 0x000fe20000000800 */
[----:B------:R-:W-:Y:S01]  /*b8e0*/  ISETP.NE.AND.EX P0, PT, RZ, UR5, PT, P0 ;  /* 0x00000005ff007c0c */ /* 0x000fe2000bf05300 */
[----:B------:R-:W2:Y:S01]  /*b8f0*/  S2UR UR18, SR_CTAID.Y ;  /* 0x00000000001279c3 */ /* 0x000ea20000002600 */
[----:B------:R-:W-:Y:S02]  /*b900*/  R2UR UR17, R17 ;  /* 0x00000000111172ca */ /* 0x000fe400000e0000 */
[----:B------:R-:W-:-:S02]  /*b910*/  R2UR UR12, R16 ;  /* 0x00000000100c72ca */ /* 0x000fc400000e0000 */
[----:B------:R-:W-:Y:S02]  /*b920*/  R2UR UR13, R17 ;  /* 0x00000000110d72ca */ /* 0x000fe400000e0000 */
[----:B0-----:R-:W-:-:S05]  /*b930*/  I2FP.F32.U32 R0, UR6 ;  /* 0x0000000600007c45 */ /* 0x001fca0008201000 */
[----:B------:R-:W-:-:S04]  /*b940*/  FMUL R0, R0, UR7 ;  /* 0x0000000700007c20 */ /* 0x000fc80008400000 */
[----:B------:R0:W3:Y:S01]  /*b950*/  F2I.U32.TRUNC.NTZ R3, R0 ;  /* 0x0000000000037305 */ /* 0x0000e2000020f000 */
[----:B--2---:R-:W-:Y:S05]  /*b960*/  @!P0 BRA `(.L_x_52) ;  /* 0x0000000000308947 */ /* 0x004fea0003800000 */
        /* <DEDUP_REMOVED lines=12> */
.L_x_52:
[----:B------:R-:W-:Y:S01]  /*ba30*/  USHF.R.U64 UR41, UR12, UR15, UR13 ;  /* 0x0000000f0c297299 */ /* 0x000fe2000800120d */
[----:B0-----:R-:W-:Y:S01]  /*ba40*/  I2FP.F32.U32 R0, UR18 ;  /* 0x0000001200007c45 */ /* 0x001fe20008201000 */
[----:B------:R-:W-:Y:S02]  /*ba50*/  USHF.R.U32.HI UR4, URZ, UR15, UR13 ;  /* 0x0000000f3f047299 */ /* 0x000fe4000801160d */
[----:B------:R-:W-:Y:S02]  /*ba60*/  UIADD3 UR10, UP0, URZ, -UR41, URZ ;  /* 0x800000293f0a7290 */ /* 0x000fe4000ff1e03f */
[----:B------:R-:W-:Y:S01]  /*ba70*/  FMUL R0, R0, UR19 ;  /* 0x0000001300007c20 */ /* 0x000fe20008400000 */
[----:B------:R-:W-:Y:S01]  /*ba80*/  ULDC.64 UR12, c[0x0][0x620] ;  /* 0x00018800000c7ab9 */ /* 0x000fe20000000a00 */
[----:B------:R-:W-:Y:S01]  /*ba90*/  UIADD3.X UR4, URZ, ~UR4, URZ, UP0, !UPT ;  /* 0x800000043f047290 */ /* 0x000fe200087fe43f */
[----:B------:R-:W-:Y:S01]  /*baa0*/  UMOV UR8, UR16 ;  /* 0x0000001000087c82 */ /* 0x000fe20008000000 */
[----:B------:R-:W-:-:S02]  /*bab0*/  UMOV UR9, UR17 ;  /* 0x0000001100097c82 */ /* 0x000fc40008000000 */
[----:B------:R-:W0:Y:S01]  /*bac0*/  F2I.U32.TRUNC.NTZ R0, R0 ;  /* 0x0000000000007305 */ /* 0x000e22000020f000 */
[----:B------:R-:W-:Y:S02]  /*bad0*/  UIMAD UR4, UR4, UR12, URZ ;  /* 0x0000000c040472a4 */ /* 0x000fe4000f8e023f */
[----:B------:R-:W-:Y:S01]  /*bae0*/  UIMAD.WIDE.U32 UR8, UR10, UR12, UR8 ;  /* 0x0000000c0a0872a5 */ /* 0x000fe2000f8e0008 */
[----:B---3--:R-:W-:Y:S01]  /*baf0*/  R2UR UR12, R3 ;  /* 0x00000000030c72ca */ /* 0x008fe200000e0000 */
[----:B------:R-:W-:Y:S01]  /*bb00*/  UIMAD UR10, UR10, UR13, UR4 ;  /* 0x0000000d0a0a72a4 */ /* 0x000fe2000f8e0204 */
[----:B------:R-:W-:Y:S01]  /*bb10*/  ULDC UR11, c[0x0][0x618] ;  /* 0x00018600000b7ab9 */ /* 0x000fe20000000800 */
[----:B------:R-:W-:Y:S02]  /*bb20*/  ULDC UR21, c[0x0][0x658] ;  /* 0x0001960000157ab9 */ /* 0x000fe40000000800 */
[----:B------:R-:W-:Y:S01]  /*bb30*/  UIADD3 UR10, UR9, UR10, URZ ;  /* 0x0000000a090a7290 */ /* 0x000fe2000fffe03f */
[----:B------:R-:W-:Y:S01]  /*bb40*/  UMOV UR16, 0xffffffff ;  /* 0xffffffff00107882 */ /* 0x000fe20000000000 */
[----:B------:R-:W-:Y:S01]  /*bb50*/  ULDC.64 UR4, c[0x0][0x640] ;  /* 0x0001900000047ab9 */ /* 0x000fe20000000a00 */
[----:B------:R-:W-:Y:S01]  /*bb60*/  USHF.L.U32 UR17, UR16, UR21, URZ ;  /* 0x0000001510117299 */ /* 0x000fe2000800063f */
[----:B------:R-:W-:Y:S01]  /*bb70*/  ISETP.NE.U32.AND P0, PT, RZ, UR4, PT ;  /* 0x00000004ff007c0c */ /* 0x000fe2000bf05070 */
[----:B------:R-:W-:Y:S01]  /*bb80*/  USHF.R.U64 UR8, UR8, UR11, UR10 ;  /* 0x0000000b08087299 */ /* 0x000fe2000800120a */
[----:B0-----:R-:W-:Y:S01]  /*bb90*/  R2UR UR14, R0 ;  /* 0x00000000000e72ca */ /* 0x001fe200000e0000 */
[----:B------:R-:W-:Y:S01]  /*bba0*/  USHF.R.U32.HI UR10, URZ, UR11, UR10 ;  /* 0x0000000b3f0a7299 */ /* 0x000fe2000801160a */
[----:B------:R-:W-:Y:S01]  /*bbb0*/  ISETP.NE.AND.EX P0, PT, RZ, UR5, PT, P0 ;  /* 0x00000005ff007c0c */ /* 0x000fe2000bf05300 */
[----:B------:R-:W-:Y:S01]  /*bbc0*/  ULDC UR15, c[0x0][0x608] ;  /* 0x00018200000f7ab9 */ /* 0x000fe20000000800 */
[----:B------:R-:W-:-:S02]  /*bbd0*/  ULOP3.LUT UR22, URZ, UR17, URZ, 0x33, !UPT ;  /* 0x000000113f167292 */ /* 0x000fc4000f8e333f */
[----:B------:R-:W-:Y:S02]  /*bbe0*/  USHF.R.U64 UR17, UR8, UR15, UR10 ;  /* 0x0000000f08117299 */ /* 0x000fe4000800120a */
[----:B------:R-:W-:Y:S01]  /*bbf0*/  USHF.R.U32.HI UR10, URZ, UR15, UR10 ;  /* 0x0000000f3f0a7299 */ /* 0x000fe2000801160a */
[----:B------:R-:W-:Y:S01]  /*bc00*/  UMOV UR19, 0x1 ;  /* 0x0000000100137882 */ /* 0x000fe20000000000 */
[----:B------:R-:W-:Y:S02]  /*bc10*/  UIADD3 UR12, -UR12, URZ, URZ ;  /* 0x0000003f0c0c7290 */ /* 0x000fe4000fffe13f */
[----:B------:R-:W-:Y:S02]  /*bc20*/  USHF.L.U32 UR16, UR19, UR21, URZ ;  /* 0x0000001513107299 */ /* 0x000fe4000800063f */
[----:B------:R-:W-:Y:S01]  /*bc30*/  USHF.R.U64 UR19, UR17, UR21, UR10 ;  /* 0x0000001511137299 */ /* 0x000fe2000800120a */
[----:B------:R-:W-:Y:S01]  /*bc40*/  ULDC UR13, c[0x0][0x144] ;  /* 0x00005100000d7ab9 */ /* 0x000fe20000000800 */
[----:B------:R-:W-:Y:S01]  /*bc50*/  ULDC UR7, c[0x0][0x600] ;  /* 0x0001800000077ab9 */ /* 0x000fe20000000800 */
[----:B------:R-:W-:-:S02]  /*bc60*/  UIADD3 UR20, -UR14, URZ, URZ ;  /* 0x0000003f0e147290 */ /* 0x000fc4000fffe13f */
[----:B------:R-:W-:Y:S02]  /*bc70*/  USHF.R.U32.HI UR15, URZ, UR21, UR10 ;  /* 0x000000153f0f7299 */ /* 0x000fe4000801160a */
[----:B------:R-:W-:Y:S02]  /*bc80*/  UIADD3 UR9, UR7, -0x1, URZ ;  /* 0xffffffff07097890 */ /* 0x000fe4000fffe03f */
[----:B------:R-:W-:Y:S01]  /*bc90*/  UIMAD UR49, UR13, UR12, UR6 ;  /* 0x0000000c0d3172a4 */ /* 0x000fe2000f8e0206 */
[----:B------:R-:W-:Y:S01]  /*bca0*/  ULDC UR24, c[0x0][0x148] ;  /* 0x0000520000187ab9 */ /* 0x000fe20000000800 */
[----:B------:R-:W-:Y:S01]  /*bcb0*/  ULDC UR21, c[0x0][0x648] ;  /* 0x0001920000157ab9 */ /* 0x000fe20000000800 */
[----:B------:R-:W-:Y:S01]  /*bcc0*/  ULDC UR23, c[0x0][0x638] ;  /* 0x00018e0000177ab9 */ /* 0x000fe20000000800 */
        /* <DEDUP_REMOVED lines=12> */
.L_x_53:
[----:B------:R-:W-:Y:S01]  /*bd90*/  UISETP.NE.AND UP0, UPT, UR39, URZ, UPT ;  /* 0x0000003f2700728c */ /* 0x000fe2000bf05270 */
[----:B------:R-:W-:Y:S01]  /*bda0*/  IMAD.MOV.U32 R0, RZ, RZ, 0x1 ;  /* 0x00000001ff007424 */ /* 0x000fe200078e00ff */
[----:B------:R-:W-:Y:S02]  /*bdb0*/  USHF.R.U64 UR4, UR14, UR21, UR15 ;  /* 0x000000150e047299 */ /* 0x000fe4000800120f */
[----:B------:R-:W-:Y:S02]  /*bdc0*/  ULOP3.LUT UR17, UR17, UR22, URZ, 0xc0, !UPT ;  /* 0x0000001611117292 */ /* 0x000fe4000f8ec03f */
[----:B------:R-:W-:Y:S02]  /*bdd0*/  UIADD3 UR5, -UR4, URZ, URZ ;  /* 0x0000003f04057290 */ /* 0x000fe4000fffe13f */
[----:B------:R-:W-:Y:S02]  /*bde0*/  UIMAD UR16, UR16, UR4, UR17 ;  /* 0x00000004101072a4 */ /* 0x000fe4000f8e0211 */
[----:B------:R-:W-:-:S02]  /*bdf0*/  ULOP3.LUT UR9, UR8, UR9, URZ, 0xc0, !UPT ;  /* 0x0000000908097292 */ /* 0x000fc4000f8ec03f */
[----:B------:R-:W-:Y:S02]  /*be00*/  @UP0 UIMAD UR49, UR24, UR20, UR18 ;  /* 0x00000014183102a4 */ /* 0x000fe4000f8e0212 */
[----:B------:R-:W-:-:S03]  /*be10*/  UIMAD UR4, UR5, UR23, UR19 ;  /* 0x00000017050472a4 */ /* 0x000fc6000f8e0213 */
[----:B------:R-:W-:Y:S01]  /*be20*/  ULDC UR5, c[0x0][0x610] ;  /* 0x0001840000057ab9 */ /* 0x000fe20000000800 */
[----:B------:R-:W-:Y:S02]  /*be30*/  UIMAD UR4, UR4, UR7, UR9 ;  /* 0x00000007040472a4 */ /* 0x000fe4000f8e0209 */
[----:B------:R-:W-:-:S04]  /*be40*/  UIMAD UR49, UR16, UR5, UR49 ;  /* 0x00000005103172a4 */ /* 0x000fc8000f8e0231 */
[----:B------:R-:W-:Y:S02]  /*be50*/  USEL UR40, UR4, UR49, !UP0 ;  /* 0x0000003104287287 */ /* 0x000fe4000c000000 */
[----:B------:R-:W-:-:S12]  /*be60*/  USEL UR49, UR49, UR4, !UP0 ;  /* 0x0000000431317287 */ /* 0x000fd8000c000000 */
.L_x_51:
[----:B------:R-:W-:-:S13]  /*be70*/  LOP3.LUT P0, RZ, R0, 0xff, RZ, 0xc0, !PT ;  /* 0x000000ff00ff7812 */ /* 0x000fda000780c0ff */
[----:B------:R-:W-:Y:S05]  /*be80*/  @P0 BRA `(.L_x_54) ;  /* 0xffffff54006c0947 */ /* 0x000fea000383ffff */
[----:B------:R-:W-:Y:S05]  /*be90*/  EXIT ;  /* 0x000000000000794d */ /* 0x000fea0003800000 */
.L_x_7:
[----:B------:R-:W-:Y:S01]  /*bea0*/  ULDC.64 UR4, c[0x0][0x650] ;  /* 0x0001940000047ab9 */ /* 0x000fe20000000a00 */
[----:B------:R-:W-:Y:S01]  /*beb0*/  PRMT R0, RZ, 0x7610, R0 ;  /* 0x00007610ff007816 */ /* 0x000fe20000000000 */
[----:B------:R-:W-:Y:S01]  /*bec0*/  IMAD.MOV.U32 R4, RZ, RZ, -0x1 ;  /* 0xffffffffff047424 */ /* 0x000fe200078e00ff */
[----:B------:R-:W-:Y:S01]  /*bed0*/  ISETP.GE.U32.AND P0, PT, R16, UR4, PT ;  /* 0x0000000410007c0c */ /* 0x000fe2000bf06070 */
[----:B------:R-:W-:Y:S02]  /*bee0*/  IMAD.MOV.U32 R5, RZ, RZ, -0x1 ;  /* 0xffffffffff057424 */ /* 0x000fe400078e00ff */
[----:B------:R-:W-:Y:S01]  /*bef0*/  IMAD.MOV.U32 R8, RZ, RZ, -0x1 ;  /* 0xffffffffff087424 */ /* 0x000fe200078e00ff */
        /* <DEDUP_REMOVED lines=22> */
.L_x_56:
[----:B------:R-:W-:Y:S01]  /*c060*/  USHF.R.U64 UR4, UR14, UR19, UR15 ;  /* 0x000000130e047299 */ /* 0x000fe2000800120f */
[----:B------:R-:W-:Y:S01]  /*c070*/  R2UR UR7, R17 ;  /* 0x00000000110772ca */ /* 0x000fe200000e0000 */
[----:B------:R-:W-:Y:S02]  /*c080*/  USHF.R.U32.HI UR5, URZ, UR19, UR15 ;  /* 0x000000133f057299 */ /* 0x000fe4000801160f */
[----:B------:R-:W-:Y:S01]  /*c090*/  UIADD3 UR13, UP0, URZ, -UR4, URZ ;  /* 0x800000043f0d7290 */ /* 0x000fe2000ff1e03f */
[----:B------:R-:W-:Y:S01]  /*c0a0*/  ULDC.64 UR14, c[0x0][0x620] ;  /* 0x00018800000e7ab9 */ /* 0x000fe20000000a00 */
[----:B------:R-:W-:Y:S02]  /*c0b0*/  UMOV UR6, UR20 ;  /* 0x0000001400067c82 */ /* 0x000fe40008000000 */
[----:B------:R-:W-:Y:S02]  /*c0c0*/  UIADD3.X UR5, URZ, ~UR5, URZ, UP0, !UPT ;  /* 0x800000053f057290 */ /* 0x000fe400087fe43f */
[----:B------:R-:W-:-:S02]  /*c0d0*/  UISETP.NE.AND UP1, UPT, UR39, URZ, UPT ;  /* 0x0000003f2700728c */ /* 0x000fc4000bf25270 */
[----:B------:R-:W-:Y:S02]  /*c0e0*/  UIMAD UR5, UR5, UR14, URZ ;  /* 0x0000000e050572a4 */ /* 0x000fe4000f8e023f */
[----:B------:R-:W-:Y:S02]  /*c0f0*/  UIMAD.WIDE.U32 UR6, UR13, UR14, UR6 ;  /* 0x0000000e0d0672a5 */ /* 0x000fe4000f8e0006 */
[----:B------:R-:W-:Y:S01]  /*c100*/  UIMAD UR5, UR13, UR15, UR5 ;  /* 0x0000000f0d0572a4 */ /* 0x000fe2000f8e0205 */
[----:B------:R-:W-:Y:S02]  /*c110*/  ULDC UR14, c[0x0][0x608] ;  /* 0x00018200000e7ab9 */ /* 0x000fe40000000800 */
[----:B------:R-:W-:Y:S01]  /*c120*/  ULDC UR13, c[0x0][0x618] ;  /* 0x00018600000d7ab9 */ /* 0x000fe20000000800 */
[----:B------:R-:W-:Y:S01]  /*c130*/  UIADD3 UR5, UR7, UR5, URZ ;  /* 0x0000000507057290 */ /* 0x000fe2000fffe03f */
[----:B------:R-:W-:Y:S01]  /*c140*/  ULDC UR22, c[0x0][0x658] ;  /* 0x0001960000167ab9 */ /* 0x000fe20000000800 */
[----:B------:R-:W-:-:S02]  /*c150*/  @UP1 UIMAD UR8, UR11, UR12, UR10 ;  /* 0x0000000c0b0812a4 */ /* 0x000fc4000f8e020a */
[----:B------:R-:W-:Y:S02]  /*c160*/  USHF.R.U64 UR17, UR6, UR13, UR5 ;  /* 0x0000000d06117299 */ /* 0x000fe40008001205 */
[----:B------:R-:W-:Y:S01]  /*c170*/  USHF.R.U32.HI UR5, URZ, UR13, UR5 ;  /* 0x0000000d3f057299 */ /* 0x000fe20008011605 */
[----:B------:R-:W-:Y:S01]  /*c180*/  ULDC.64 UR6, c[0x0][0x640] ;  /* 0x0001900000067ab9 */ /* 0x000fe20000000a00 */
[----:B------:R-:W-:Y:S01]  /*c190*/  UMOV UR10, 0xffffffff ;  /* 0xffffffff000a7882 */ /* 0x000fe20000000000 */
[----:B------:R-:W-:Y:S01]  /*c1a0*/  ISETP.NE.U32.AND P0, PT, RZ, UR6, PT ;  /* 0x00000006ff007c0c */ /* 0x000fe2000bf05070 */
[----:B------:R-:W-:Y:S02]  /*c1b0*/  USHF.R.U64 UR18, UR17, UR14, UR5 ;  /* 0x0000000e11127299 */ /* 0x000fe40008001205 */
[----:B------:R-:W-:Y:S01]  /*c1c0*/  USHF.R.U32.HI UR5, URZ, UR14, UR5 ;  /* 0x0000000e3f057299 */ /* 0x000fe20008011605 */
[----:B------:R-:W-:Y:S01]  /*c1d0*/  ISETP.NE.AND.EX P0, PT, RZ, UR7, PT, P0 ;  /* 0x00000007ff007c0c */ /* 0x000fe2000bf05300 */
[----:B------:R-:W-:-:S02]  /*c1e0*/  USHF.L.U32 UR11, UR10, UR22, URZ ;  /* 0x000000160a0b7299 */ /* 0x000fc4000800063f */
[----:B------:R-:W-:Y:S01]  /*c1f0*/  USHF.R.U64 UR19, UR18, UR22, UR5 ;  /* 0x0000001612137299 */ /* 0x000fe20008001205 */
[----:B------:R-:W-:Y:S01]  /*c200*/  ULDC UR20, c[0x0][0x600] ;  /* 0x0001800000147ab9 */ /* 0x000fe20000000800 */
[----:B------:R-:W-:Y:S02]  /*c210*/  USHF.R.U32.HI UR10, URZ, UR22, UR5 ;  /* 0x000000163f0a7299 */ /* 0x000fe40008011605 */
[----:B------:R-:W-:Y:S02]  /*c220*/  UIADD3 UR21, UR20, -0x1, URZ ;  /* 0xffffffff14157890 */ /* 0x000fe4000fffe03f */
[----:B------:R-:W-:Y:S01]  /*c230*/  ULOP3.LUT UR26, URZ, UR11, URZ, 0x33, !UPT ;  /* 0x0000000b3f1a7292 */ /* 0x000fe2000f8e333f */
        /* <DEDUP_REMOVED lines=17> */
.L_x_57:
[----:B------:R-:W-:Y:S01]  /*c350*/  USHF.R.U64 UR6, UR5, UR23, UR10 ;  /* 0x0000001705067299 */ /* 0x000fe2000800120a */
[----:B------:R-:W-:Y:S01]  /*c360*/  IMAD.MOV.U32 R0, RZ, RZ, 0x1 ;  /* 0x00000001ff007424 */ /* 0x000fe200078e00ff */
[----:B------:R-:W-:Y:S01]  /*c370*/  USHF.L.U32 UR25, UR25, UR22, URZ ;  /* 0x0000001619197299 */ /* 0x000fe2000800063f */
[----:B------:R-:W-:Y:S01]  /*c380*/  IMAD.U32 R8, RZ, RZ, UR4 ;  /* 0x00000004ff087e24 */ /* 0x000fe2000f8e00ff */
[----:B------:R-:W-:Y:S02]  /*c390*/  ULOP3.LUT UR5, UR18, UR26, URZ, 0xc0, !UPT ;  /* 0x0000001a12057292 */ /* 0x000fe4000f8ec03f */
[----:B------:R-:W-:Y:S02]  /*c3a0*/  UIADD3 UR7, -UR6, URZ, URZ ;  /* 0x0000003f06077290 */ /* 0x000fe4000fffe13f */
[----:B------:R-:W-:Y:S02]  /*c3b0*/  UIMAD UR6, UR25, UR6, UR5 ;  /* 0x00000006190672a4 */ /* 0x000fe4000f8e0205 */
[----:B------:R-:W-:-:S02]  /*c3c0*/  ULOP3.LUT UR17, UR17, UR21, URZ, 0xc0, !UPT ;  /* 0x0000001511117292 */ /* 0x000fc4000f8ec03f */
[----:B------:R-:W-:Y:S02]  /*c3d0*/  UIMAD UR5, UR7, UR24, UR19 ;  /* 0x00000018070572a4 */ /* 0x000fe4000f8e0213 */
[----:B------:R-:W-:Y:S01]  /*c3e0*/  UISETP.NE.AND UP0, UPT, UR39, URZ, UPT ;  /* 0x0000003f2700728c */ /* 0x000fe2000bf05270 */
[----:B------:R-:W-:Y:S01]  /*c3f0*/  ULDC UR7, c[0x0][0x610] ;  /* 0x0001840000077ab9 */ /* 0x000fe20000000800 */
[----:B------:R-:W-:Y:S02]  /*c400*/  UIMAD UR5, UR5, UR20, UR17 ;  /* 0x00000014050572a4 */ /* 0x000fe4000f8e0211 */
[----:B------:R-:W-:-:S04]  /*c410*/  UIMAD UR8, UR6, UR7, UR8 ;  /* 0x00000007060872a4 */ /* 0x000fc8000f8e0208 */
[----:B------:R-:W-:Y:S02]  /*c420*/  USEL UR6, UR5, UR8, !UP0 ;  /* 0x0000000805067287 */ /* 0x000fe4000c000000 */
[----:B------:R-:W-:-:S04]  /*c430*/  USEL UR8, UR8, UR5, !UP0 ;  /* 0x0000000508087287 */ /* 0x000fc8000c000000 */
[----:B------:R-:W-:Y:S02]  /*c440*/  IMAD.U32 R5, RZ, RZ, UR6 ;  /* 0x00000006ff057e24 */ /* 0x000fe4000f8e00ff */
[----:B------:R-:W-:-:S07]  /*c450*/  IMAD.U32 R4, RZ, RZ, UR8 ;  /* 0x00000008ff047e24 */ /* 0x000fce000f8e00ff */
.L_x_55:
[----:B------:R-:W-:-:S08]  /*c460*/  NOP ;  /* 0x0000000000007918 */ /* 0x000fd00000000000 */
[----:B------:R-:W0:-:S00]  /*c470*/  USETMAXREG.DEALLOC.CTAPOOL 0x28 ;  /* 0x00000028000079c8 */ /* 0x000e0000080e0500 */
[----:B------:R-:W-:-:S13]  /*c480*/  ISETP.NE.AND P0, PT, RZ, UR9, PT ;  /* 0x00000009ff007c0c */ /* 0x000fda000bf05270 */
[----:B------:R-:W-:Y:S05]  /*c490*/  @P0 EXIT ;  /* 0x000000000000094d */ /* 0x000fea0003800000 */
[----:B0-----:R-:W-:Y:S01]  /*c4a0*/  LOP3.LUT P0, RZ, R0, 0xff, RZ, 0xc0, !PT ;  /* 0x000000ff00ff7812 */ /* 0x001fe2000780c0ff */
[----:B------:R-:W-:Y:S02]  /*c4b0*/  IMAD.MOV.U32 R0, RZ, RZ, 0x1 ;  /* 0x00000001ff007424 */ /* 0x000fe400078e00ff */
[----:B------:R-:W-:-:S10]  /*c4c0*/  IMAD.MOV.U32 R3, RZ, RZ, RZ ;  /* 0x000000ffff037224 */ /* 0x000fd400078e00ff */
[----:B------:R-:W-:Y:S05]  /*c4d0*/  @!P0 BRA `(.L_x_58) ;  /* 0x0000000c00648947 */ /* 0x000fea0003800000 */
[----:B------:R-:W0:Y:S01]  /*c4e0*/  S2UR UR7, SR_CgaCtaId ;  /* 0x00000000000779c3 */ /* 0x000e220000008800 */
[----:B------:R-:W-:Y:S01]  /*c4f0*/  ULDC UR4, c[0x0][0x28c] ;  /* 0x0000a30000047ab9 */ /* 0x000fe20000000800 */
[----:B------:R-:W-:Y:S01]  /*c500*/  ULDC UR5, c[0x0][0x600] ;  /* 0x0001800000057ab9 */ /* 0x000fe20000000800 */
[----:B------:R-:W-:Y:S01]  /*c510*/  UIADD3 UR11, UR4, 0x3f, URZ ;  /* 0x0000003f040b7890 */ /* 0x000fe2000fffe03f */
[----:B------:R-:W-:Y:S01]  /*c520*/  BSSY B0, `(.L_x_58) ;  /* 0x00000d4000007945 */ /* 0x000fe20003800000 */
[----:B------:R-:W-:Y:S01]  /*c530*/  ULDC UR9, c[0x0][0x658] ;  /* 0x0001960000097ab9 */ /* 0x000fe20000000800 */
[----:B------:R-:W-:Y:S01]  /*c540*/  UMOV UR10, 0xffffffff ;  /* 0xffffffff000a7882 */ /* 0x000fe20000000000 */
[----:B------:R-:W-:Y:S01]  /*c550*/  UMOV UR12, 0x1 ;  /* 0x00000001000c7882 */ /* 0x000fe20000000000 */
[----:B------:R-:W-:Y:S01]  /*c560*/  UIADD3 UR4, UR5, -0x1, URZ ;  /* 0xffffffff05047890 */ /* 0x000fe2000fffe03f */
[----:B------:R-:W-:Y:S01]  /*c570*/  IMAD.MOV.U32 R10, RZ, RZ, 0x1 ;  /* 0x00000001ff0a7424 */ /* 0x000fe200078e00ff */
[----:B------:R-:W-:Y:S01]  /*c580*/  USHF.L.U32 UR10, UR10, UR9, URZ ;  /* 0x000000090a0a7299 */ /* 0x000fe2000800063f */
[----:B------:R-:W-:Y:S01]  /*c590*/  IMAD.MOV.U32 R0, RZ, RZ, 0x1 ;  /* 0x00000001ff007424 */ /* 0x000fe200078e00ff */
[----:B------:R-:W-:Y:S01]  /*c5a0*/  USHF.L.U32 UR5, UR12, UR9, URZ ;  /* 0x000000090c057299 */ /* 0x000fe2000800063f */
[----:B------:R-:W-:Y:S01]  /*c5b0*/  IMAD.MOV.U32 R3, RZ, RZ, RZ ;  /* 0x000000ffff037224 */ /* 0x000fe200078e00ff */
[----:B------:R-:W-:Y:S01]  /*c5c0*/  USHF.R.S32.HI UR12, URZ, 0x1f, UR11 ;  /* 0x0000001f3f0c7899 */ /* 0x000fe2000801140b */
[----:B------:R-:W-:Y:S01]  /*c5d0*/  ULDC UR8, c[0x0][0xc] ;  /* 0x0000030000087ab9 */ /* 0x000fe20000000800 */
[----:B------:R-:W-:-:S02]  /*c5e0*/  ULDC UR9, c[0x0][0x10] ;  /* 0x0000040000097ab9 */ /* 0x000fc40000000800 */
[----:B------:R-:W-:Y:S02]  /*c5f0*/  ULEA.HI UR12, UR12, UR11, URZ, 0x6 ;  /* 0x0000000b0c0c7291 */ /* 0x000fe4000f8f303f */
[----:B------:R-:W-:Y:S02]  /*c600*/  UIMAD.WIDE.U32 UR8, UR8, UR9, URZ ;  /* 0x00000009080872a5 */ /* 0x000fe4000f8e003f */
[----:B------:R-:W-:Y:S02]  /*c610*/  USHF.R.S32.HI UR13, URZ, 0x6, UR12 ;  /* 0x000000063f0d7899 */ /* 0x000fe4000801140c */
[----:B0-----:R-:W-:Y:S02]  /*c620*/  USHF.L.U32 UR6, UR7, 0x6, URZ ;  /* 0x0000000607067899 */ /* 0x001fe4000800063f */
[----:B------:R-:W-:Y:S02]  /*c630*/  USHF.L.U32 UR7, UR7, 0xc, URZ ;  /* 0x0000000c07077899 */ /* 0x000fe4000800063f */
[----:B------:R-:W-:-:S02]  /*c640*/  ULOP3.LUT UR23, UR38, 0x2, URZ, 0xfc, !UPT ;  /* 0x0000000226177892 */ /* 0x000fc4000f8efc3f */
[----:B------:R-:W-:Y:S02]  /*c650*/  ULOP3.LUT UR14, UR7, 0x1000, URZ, 0xc0, !UPT ;  /* 0x00001000070e7892 */ /* 0x000fe4000f8ec03f */
[----:B------:R-:W-:Y:S02]  /*c660*/  ULOP3.LUT UR7, URZ, UR10, URZ, 0x33, !UPT ;  /* 0x0000000a3f077292 */ /* 0x000fe4000f8e333f */
[----:B------:R-:W-:Y:S01]  /*c670*/  ULOP3.LUT UR6, UR6, 0x40, URZ, 0xc0, !UPT ;  /* 0x0000004006067892 */ /* 0x000fe2000f8ec03f */
[----:B------:R-:W-:Y:S01]  /*c680*/  ULDC UR10, c[0x0][0x14] ;  /* 0x00000500000a7ab9 */ /* 0x000fe20000000800 */
[----:B------:R-:W-:Y:S02]  /*c690*/  ULOP3.LUT UR14, UR14, 0x2a180, URZ, 0xfc, !UPT ;  /* 0x0002a1800e0e7892 */ /* 0x000fe4000f8efc3f */
[----:B------:R-:W-:Y:S02]  /*c6a0*/  UIMAD.WIDE.U32 UR24, UR8, UR10, URZ ;  /* 0x0000000a081872a5 */ /* 0x000fe4000f8e003f */
[----:B------:R-:W-:-:S02]  /*c6b0*/  UIMAD UR15, UR9, UR10, URZ ;  /* 0x0000000a090f72a4 */ /* 0x000fc4000f8e023f */
[----:B------:R-:W-:Y:S02]  /*c6c0*/  UIADD3 UR28, UR13, 0x1, URZ ;  /* 0x000000010d1c7890 */ /* 0x000fe4000fffe03f */
[----:B------:R-:W-:Y:S01]  /*c6d0*/  UIADD3 UR15, UR25, UR15, URZ ;  /* 0x0000000f190f7290 */ /* 0x000fe2000fffe03f */
[----:B------:R-:W-:-:S11]  /*c6e0*/  ULDC.64 UR26, c[0x0][0x198] ;  /* 0x00006600001a7ab9 */ /* 0x000fd60000000a00 */
.L_x_69:
[----:B------:R-:W-:-:S03]  /*c6f0*/  UMOV UR8, 0xffffffff ;  /* 0xffffffff00087882 */ /* 0x000fc60000000000 */
[----:B------:R-:W-:Y:S05]  /*c700*/  BRA.DIV UR8, `(.L_x_59) ;  /* 0x0000001208307947 */ /* 0x000fea000b800000 */
[----:B------:R-:W-:-:S13]  /*c710*/  ELECT P6, URZ, PT ;  /* 0x00000000003f782f */ /* 0x000fda00038c0000 */
.L_x_83:
[----:B------:R-:W0:Y:S01]  /*c720*/  LDC R6, c[0x0][0x28c] ;  /* 0x0000a300ff067b82 */ /* 0x000e220000000800 */
[----:B------:R-:W-:Y:S01]  /*c730*/  BSSY B1, `(.L_x_60) ;  /* 0x0000039000017945 */ /* 0x000fe20003800000 */
[----:B0-----:R-:W-:-:S13]  /*c740*/  ISETP.LT.OR P6, PT, R6, 0x1, !P6 ;  /* 0x000000010600780c */ /* 0x001fda00077c1670 */
[----:B------:R-:W-:Y:S05]  /*c750*/  @P6 BRA `(.L_x_61) ;  /* 0x0000000000d86947 */ /* 0x000fea0003800000 */
[----:B------:R-:W-:Y:S01]  /*c760*/  LEA R9, R5, UR6, 0x7 ;  /* 0x0000000605097c11 */ /* 0x000fe2000f8e38ff */
[----:B------:R-:W-:Y:S02]  /*c770*/  IMAD R11, R4, 0x180, RZ ;  /* 0x00000180040b7824 */ /* 0x000fe400078e02ff */
[----:B------:R-:W-:Y:S02]  /*c780*/  IMAD.MOV.U32 R14, RZ, RZ, RZ ;  /* 0x000000ffff0e7224 */ /* 0x000fe400078e00ff */
[----:B------:R-:W-:Y:S02]  /*c790*/  IMAD.U32 R15, RZ, RZ, UR28 ;  /* 0x0000001cff0f7e24 */ /* 0x000fe4000f8e00ff */
[----:B------:R-:W-:Y:S02]  /*c7a0*/  IMAD.MOV.U32 R4, RZ, RZ, R0 ;  /* 0x000000ffff047224 */ /* 0x000fe400078e0000 */
[----:B------:R-:W-:-:S07]  /*c7b0*/  IMAD.MOV.U32 R5, RZ, RZ, R3 ;  /* 0x000000ffff057224 */ /* 0x000fce00078e0003 */
.L_x_64:
[----:B------:R-:W0:Y:S01]  /*c7c0*/  S2R R7, SR_CgaCtaId ;  /* 0x0000000000077919 */ /* 0x000e220000008800 */
[----:B------:R-:W-:Y:S02]  /*c7d0*/  MOV R6, 0x400 ;  /* 0x0000040000067802 */ /* 0x000fe40000000f00 */
[----:B------:R-:W-:Y:S02]  /*c7e0*/  LOP3.LUT P1, RZ, R2, 0x7f, RZ, 0xc0, !PT ;  /* 0x0000007f02ff7812 */ /* 0x000fe4000782c0ff */
[----:B0-----:R-:W-:Y:S02]  /*c7f0*/  LEA R12, R7, R6, 0x18 ;  /* 0x00000006070c7211 */ /* 0x001fe400078ec0ff */
[----:B------:R-:W-:-:S09]  /*c800*/  SHF.L.U32 R6, R4, 0x1f, RZ ;  /* 0x0000001f04067819 */ /* 0x000fd200000006ff */
[----:B------:R-:W0:Y:S01]  /*c810*/  @!P1 LDC R7, c[0x0][0x500] ;  /* 0x00014000ff079b82 */ /* 0x000e220000000800 */
[----:B------:R-:W-:-:S04]  /*c820*/  IMAD R13, R5, 0x8, R12 ;  /* 0x00000008050d7824 */ /* 0x000fc800078e020c */
[----:B------:R-:W1:Y:S02]  /*c830*/  SYNCS.PHASECHK.TRANS64.TRYWAIT P0, [R13+URZ+0x38], R6 ;  /* 0x000038060d0075a7 */ /* 0x000e64000800017f */
[----:B-1----:R-:W-:Y:S05]  /*c840*/  @!P0 BRA `(.L_x_62) ;  /* 0x0000001000008947 */ /* 0x002fea0003800000 */
.L_x_84:
[----:B------:R-:W-:Y:S01]  /*c850*/  UPRMT UR8, UR23, 0x9910, URZ ;  /* 0x0000991017087896 */ /* 0x000fe2000800003f */
[----:B0-----:R0:W-:Y:S03]  /*c860*/  @!P1 SYNCS.ARRIVE.TRANS64 RZ, [R13+URZ], R7 ;  /* 0x000000070dff99a7 */ /* 0x0011e6000800003f */
[----:B------:R-:W-:-:S06]  /*c870*/  UISETP.NE.AND UP0, UPT, UR8, 0x2, UPT ;  /* 0x000000020800788c */ /* 0x000fcc000bf05270 */
[----:B------:R-:W-:-:S13]  /*c880*/  PLOP3.LUT P0, PT, PT, PT, UP0, 0x80, 0x0 ;  /* 0x000000000000781c */ /* 0x000fda0003f0f008 */
[----:B0-----:R-:W-:Y:S05]  /*c890*/  @P0 BRA `(.L_x_63) ;  /* 0x0000000000040947 */ /* 0x001fea0003800000 */
[----:B------:R-:W-:Y:S01]  /*c8a0*/  BPT.TRAP 0x1 ;  /* 0x000000040000795c */ /* 0x000fe20000300000 */
.L_x_63:
[C---:B-1----:R-:W-:Y:S01]  /*c8b0*/  IMAD R6, R5.reuse, 0x6000, R12 ;  /* 0x0000600005067824 */ /* 0x042fe200078e020c */
[----:B------:R-:W-:Y:S01]  /*c8c0*/  R2UR UR11, R5 ;  /* 0x00000000050b72ca */ /* 0x000fe200000e0000 */
[----:B------:R-:W-:Y:S01]  /*c8d0*/  VIADD R15, R15, 0xffffffff ;  /* 0xffffffff0f0f7836 */ /* 0x000fe20000000000 */
[----:B------:R-:W-:Y:S01]  /*c8e0*/  R2UR UR20, R12 ;  /* 0x000000000c1472ca */ /* 0x000fe200000e0000 */
[----:B------:R-:W-:Y:S01]  /*c8f0*/  UIADD3 UR16, UP0, UR26, 0xf0, URZ ;  /* 0x000000f01a107890 */ /* 0x000fe2000ff1e03f */
[----:B------:R-:W-:Y:S01]  /*c900*/  R2UR UR8, R6 ;  /* 0x00000000060872ca */ /* 0x000fe200000e0000 */
[----:B------:R-:W-:Y:S01]  /*c910*/  UIADD3 UR30, UP1, UR26, 0x1f0, URZ ;  /* 0x000001f01a1e7890 */ /* 0x000fe2000ff3e03f */
[----:B------:R-:W-:Y:S01]  /*c920*/  R2UR UR21, R11 ;  /* 0x000000000b1572ca */ /* 0x000fe200000e0000 */
[----:B------:R-:W-:Y:S01]  /*c930*/  UIADD3.X UR17, URZ, UR27, URZ, UP0, !UPT ;  /* 0x0000001b3f117290 */ /* 0x000fe200087fe43f */
[----:B------:R-:W-:Y:S01]  /*c940*/  R2UR UR9, R13 ;  /* 0x000000000d0972ca */ /* 0x000fe200000e0000 */
[----:B------:R-:W-:Y:S01]  /*c950*/  VIADD R5, R5, 0x1 ;  /* 0x0000000105057836 */ /* 0x000fe20000000000 */
[----:B------:R-:W-:Y:S01]  /*c960*/  R2UR UR10, R14 ;  /* 0x000000000e0a72ca */ /* 0x000fe200000e0000 */
[----:B------:R-:W-:Y:S01]  /*c970*/  UIADD3.X UR31, URZ, UR27, URZ, UP1, !UPT ;  /* 0x0000001b3f1f7290 */ /* 0x000fe20008ffe43f */
[----:B------:R-:W-:Y:S01]  /*c980*/  R2UR UR12, R8 ;  /* 0x00000000080c72ca */ /* 0x000fe200000e0000 */
[----:B------:R-:W-:Y:S01]  /*c990*/  ULEA UR11, UR11, UR14, 0xd ;  /* 0x0000000e0b0b7291 */ /* 0x000fe2000f8e683f */
[----:B------:R-:W-:Y:S01]  /*c9a0*/  R2UR UR22, R9 ;  /* 0x00000000091672ca */ /* 0x000fe200000e0000 */
[----:B------:R-:W-:Y:S01]  /*c9b0*/  UMOV UR18, 0x0 ;  /* 0x0000000000127882 */ /* 0x000fe20000000000 */
[----:B------:R-:W-:Y:S01]  /*c9c0*/  ISETP.GT.AND P1, PT, R15, 0x1, PT ;  /* 0x000000010f00780c */ /* 0x000fe20003f24270 */
[----:B------:R-:W-:Y:S01]  /*c9d0*/  UIADD3 UR8, UR8, 0x180, URZ ;  /* 0x0000018008087890 */ /* 0x000fe2000fffe03f */
[----:B------:R-:W-:Y:S01]  /*c9e0*/  ISETP.NE.AND P0, PT, R5, 0x7, PT ;  /* 0x000000070500780c */ /* 0x000fe20003f05270 */
[----:B------:R-:W-:Y:S01]  /*c9f0*/  UIADD3 UR20, UR20, UR11, URZ ;  /* 0x0000000b14147290 */ /* 0x000fe2000fffe03f */
[----:B------:R-:W-:Y:S01]  /*ca00*/  VIADD R14, R14, 0x40 ;  /* 0x000000400e0e7836 */ /* 0x000fe20000000000 */
[----:B------:R-:W-:Y:S01]  /*ca10*/  UMOV UR19, 0x10000000 ;  /* 0x1000000000137882 */ /* 0x000fe20000000000 */
[----:B------:R-:W-:Y:S01]  /*ca20*/  UMOV UR11, UR21 ;  /* 0x00000015000b7c82 */ /* 0x000fe20008000000 */
[----:B------:R-:W-:Y:S01]  /*ca30*/  UMOV UR29, 0x30000 ;  /* 0x00030000001d7882 */ /* 0x000fe20000000000 */
[----:B------:R-:W-:-:S02]  /*ca40*/  SEL R7, RZ, 0x1, P0 ;  /* 0x00000001ff077807 */ /* 0x000fc40000000000 */
[----:B------:R0:W-:Y:S01]  /*ca50*/  UTMALDG.3D [UR8], [UR16], desc[UR18] ;  /* 0x00001208100075b4 */ /* 0x0001e20008011000 */
[----:B------:R-:W-:Y:S02]  /*ca60*/  SEL R5, R5, RZ, P0 ;  /* 0x000000ff05057207 */ /* 0x000fe40000000000 */
[----:B------:R-:W-:Y:S01]  /*ca70*/  LOP3.LUT R4, R4, R7, RZ, 0x3c, !PT ;  /* 0x0000000704047212 */ /* 0x000fe200078e3cff */
[----:B0-----:R-:W-:Y:S01]  /*ca80*/  UMOV UR8, UR20 ;  /* 0x0000001400087c82 */ /* 0x001fe20008000000 */
[----:B------:R-:W-:Y:S02]  /*ca90*/  UMOV UR11, UR22 ;  /* 0x00000016000b7c82 */ /* 0x000fe40008000000 */
[----:B------:R0:W-:Y:S02]  /*caa0*/  UTMALDG.3D.MULTICAST [UR8], [UR30], UR29, desc[UR18] ;  /* 0x000012081e0073b4 */ /* 0x0001e4000801181d */
[----:B0-----:R-:W-:Y:S05]  /*cab0*/  @P1 BRA `(.L_x_64) ;  /* 0xfffffffc00401947 */ /* 0x001fea000383ffff */
.L_x_61:
[----:B------:R-:W-:Y:S05]  /*cac0*/  BSYNC B1 ;  /* 0x0000000000017941 */ /* 0x000fea0003800000 */
.L_x_60:
[----:B------:R-:W-:Y:S01]  /*cad0*/  LOP3.LUT P1, RZ, R10, 0xff, RZ, 0xc0, !PT ;  /* 0x000000ff0aff7812 */ /* 0x000fe2000782c0ff */
[----:B------:R-:W-:Y:S01]  /*cae0*/  VIADD R6, R3, UR13 ;  /* 0x0000000d03067c36 */ /* 0x000fe20008000000 */
[----:B------:R-:W-:Y:S02]  /*caf0*/  UISETP.GE.U32.AND UP0, UPT, UR13, 0x7, UPT ;  /* 0x000000070d00788c */ /* 0x000fe4000bf06070 */
[----:B------:R-:W-:Y:S01]  /*cb00*/  IMAD.U32 R7, RZ, RZ, UR13 ;  /* 0x0000000dff077e24 */ /* 0x000fe2000f8e00ff */
[----:B------:R-:W-:Y:S01]  /*cb10*/  ULDC.64 UR8, c[0x0][0x650] ;  /* 0x0001940000087ab9 */ /* 0x000fe20000000a00 */
[C---:B------:R-:W-:Y:S01]  /*cb20*/  IMAD.WIDE.U32 R4, R6.reuse, 0x24924925, RZ ;  /* 0x2492492506047825 */ /* 0x040fe200078e00ff */
[C---:B------:R-:W-:Y:S01]  /*cb30*/  ISETP.GT.U32.AND P0, PT, R6.reuse, 0x6, PT ;  /* 0x000000060600780c */ /* 0x040fe20003f04070 */
[----:B------:R-:W-:Y:S01]  /*cb40*/  BSSY B1, `(.L_x_65) ;  /* 0x000006f000017945 */ /* 0x000fe20003800000 */
[----:B------:R-:W-:Y:S01]  /*cb50*/  PLOP3.LUT P2, PT, PT, PT, UP0, 0x80, 0x0 ;  /* 0x000000000000781c */ /* 0x000fe20003f4f008 */
[----:B------:R-:W-:Y:S01]  /*cb60*/  IMAD.IADD R4, R6, 0x1, -R5 ;  /* 0x0000000106047824 */ /* 0x000fe200078e0a05 */
[----:B------:R-:W-:-:S02]  /*cb70*/  ISETP.LT.U32.AND P0, PT, R7, 0x7, P0 ;  /* 0x000000070700780c */ /* 0x000fc40000701070 */
[----:B------:R-:W-:Y:S01]  /*cb80*/  PRMT R10, RZ, 0x7610, R10 ;  /* 0x00007610ff0a7816 */ /* 0x000fe2000000000a */
[----:B------:R-:W0:Y:S01]  /*cb90*/  @P1 S2R R8, SR_CgaCtaId ;  /* 0x0000000000081919 */ /* 0x000e220000008800 */
[----:B------:R-:W-:Y:S02]  /*cba0*/  @P1 MOV R3, 0x400 ;  /* 0x0000040000031802 */ /* 0x000fe40000000f00 */
[----:B------:R-:W-:Y:S01]  /*cbb0*/  LEA.HI R4, R4, R5, RZ, 0x1f ;  /* 0x0000000504047211 */ /* 0x000fe200078ff8ff */
[----:B------:R-:W-:Y:S01]  /*cbc0*/  IMAD.MOV.U32 R5, RZ, RZ, -0x1 ;  /* 0xffffffffff057424 */ /* 0x000fe200078e00ff */
[----:B0-----:R-:W-:Y:S02]  /*cbd0*/  @P1 LEA R8, R8, R3, 0x18 ;  /* 0x0000000308081211 */ /* 0x001fe400078ec0ff */
[----:B------:R-:W-:Y:S02]  /*cbe0*/  SEL R3, RZ, 0x1, !P0 ;  /* 0x00000001ff037807 */ /* 0x000fe40004000000 */
[----:B------:R-:W-:Y:S01]  /*cbf0*/  IADD3 R16, P0, R16, UR24, RZ ;  /* 0x0000001810107c10 */ /* 0x000fe2000ff1e0ff */
[----:B------:R0:W-:Y:S01]  /*cc00*/  @P1 SYNCS.ARRIVE.TRANS64.A1T0 RZ, [R8+URZ+0x88], RZ ;  /* 0x000088ff08ff19a7 */ /* 0x0001e2000810003f */
[----:B------:R-:W-:-:S02]  /*cc10*/  LOP3.LUT R0, R0, R3, RZ, 0x3c, !PT ;  /* 0x0000000300007212 */ /* 0x000fc400078e3cff */
[----:B------:R-:W-:Y:S02]  /*cc20*/  IADD3.X R17, R17, UR15, RZ, P0, !PT ;  /* 0x0000000f11117c10 */ /* 0x000fe400087fe4ff */
[----:B------:R-:W-:Y:S02]  /*cc30*/  ISETP.GE.U32.AND P0, PT, R16, UR8, PT ;  /* 0x0000000810007c0c */ /* 0x000fe4000bf06070 */
[----:B------:R-:W-:Y:S01]  /*cc40*/  SHF.R.U32.HI R3, RZ, 0x2, R4 ;  /* 0x00000002ff037819 */ /* 0x000fe20000011604 */
[----:B------:R-:W-:Y:S01]  /*cc50*/  IMAD.MOV.U32 R4, RZ, RZ, -0x1 ;  /* 0xffffffffff047424 */ /* 0x000fe200078e00ff */
[----:B------:R-:W-:Y:S01]  /*cc60*/  ISETP.GE.U32.AND.EX P0, PT, R17, UR9, PT, P0 ;  /* 0x0000000911007c0c */ /* 0x000fe2000bf06100 */
[----:B0-----:R-:W-:Y:S01]  /*cc70*/  IMAD.MOV.U32 R8, RZ, RZ, -0x1 ;  /* 0xffffffffff087424 */ /* 0x001fe200078e00ff */
[----:B------:R-:W-:Y:S01]  /*cc80*/  @P2 LOP3.LUT R0, R0, 0x1, R3, 0x78, !PT ;  /* 0x0000000100002812 */ /* 0x000fe200078e7803 */
[--C-:B------:R-:W-:Y:S01]  /*cc90*/  IMAD R3, R3, -0x7, R6.reuse ;  /* 0xfffffff903037824 */ /* 0x100fe200078e0206 */
[----:B------:R-:W-:-:S09]  /*cca0*/  PRMT R6, RZ, 0x7610, R6 ;  /* 0x00007610ff067816 */ /* 0x000fd20000000006 */
[----:B------:R-:W-:Y:S05]  /*ccb0*/  @P0 BRA `(.L_x_66) ;  /* 0x00000004005c0947 */ /* 0x000fea0003800000 */
[----:B------:R-:W-:Y:S01]  /*ccc0*/  ULDC.64 UR8, c[0x0][0x628] ;  /* 0x00018a0000087ab9 */ /* 0x000fe20000000a00 */
[----:B------:R-:W0:Y:S01]  /*ccd0*/  S2R R12, SR_CTAID.X ;  /* 0x00000000000c7919 */ /* 0x000e220000002500 */
[----:B------:R-:W-:Y:S01]  /*cce0*/  ISETP.NE.U32.AND P0, PT, RZ, UR8, PT ;  /* 0x00000008ff007c0c */ /* 0x000fe2000bf05070 */
[----:B------:R-:W-:Y:S01]  /*ccf0*/  ULDC UR11, c[0x0][0x630] ;  /* 0x00018c00000b7ab9 */ /* 0x000fe20000000800 */
[----:B------:R-:W-:Y:S01]  /*cd00*/  IMAD.MOV.U32 R4, RZ, RZ, R16 ;  /* 0x000000ffff047224 */ /* 0x000fe200078e0010 */
[----:B------:R-:W1:Y:S01]  /*cd10*/  S2R R11, SR_CTAID.Y ;  /* 0x00000000000b7919 */ /* 0x000e620000002600 */
[----:B------:R-:W-:Y:S01]  /*cd20*/  ISETP.NE.AND.EX P0, PT, RZ, UR9, PT, P0 ;  /* 0x00000009ff007c0c */ /* 0x000fe2000bf05300 */
[----:B------:R-:W-:-:S12]  /*cd30*/  IMAD.MOV.U32 R5, RZ, RZ, R17 ;  /* 0x000000ffff057224 */ /* 0x000fd800078e0011 */
[----:B------:R-:W-:Y:S05]  /*cd40*/  @!P0 BRA `(.L_x_67) ;  /* 0x0000000000288947 */ /* 0x000fea0003800000 */
[----:B------:R-:W-:Y:S02]  /*cd50*/  ULDC UR10, c[0x0][0x634] ;  /* 0x00018d00000a7ab9 */ /* 0x000fe40000000800 */
[----:B------:R-:W-:-:S05]  /*cd60*/  IADD3 R9, P0, R16, UR10, RZ ;  /* 0x0000000a10097c10 */ /* 0x000fca000ff1e0ff */
[----:B------:R-:W-:-:S04]  /*cd70*/  IMAD.X R13, RZ, RZ, R17, P0 ;  /* 0x000000ffff0d7224 */ /* 0x000fc800000e0611 */
[----:B------:R-:W-:-:S04]  /*cd80*/  IMAD.WIDE.U32 R6, R13, UR8, RZ ;  /* 0x000000080d067c25 */ /* 0x000fc8000f8e00ff */
[----:B------:R-:W-:-:S04]  /*cd90*/  IMAD.WIDE.U32 R6, P0, R9, UR9, R6 ;  /* 0x0000000909067c25 */ /* 0x000fc8000f800006 */
[----:B------:R-:W-:-:S04]  /*cda0*/  IMAD.WIDE.U32 R8, R9, UR8, RZ ;  /* 0x0000000809087c25 */ /* 0x000fc8000f8e00ff */
[----:B------:R-:W-:Y:S01]  /*cdb0*/  IMAD.X R5, RZ, RZ, RZ, P0 ;  /* 0x000000ffff057224 */ /* 0x000fe200000e06ff */
[----:B------:R-:W-:Y:S01]  /*cdc0*/  IADD3 RZ, P0, R9, R6, RZ ;  /* 0x0000000609ff7210 */ /* 0x000fe20007f1e0ff */
[----:B------:R-:W-:-:S04]  /*cdd0*/  IMAD.MOV.U32 R4, RZ, RZ, R7 ;  /* 0x000000ffff047224 */ /* 0x000fc800078e0007 */
[----:B------:R-:W-:-:S08]  /*cde0*/  IMAD.WIDE.U32.X R4, R13, UR9, R4, P0 ;  /* 0x000000090d047c25 */ /* 0x000fd000080e0404 */
.L_x_67:
[--C-:B------:R-:W-:Y:S01]  /*cdf0*/  SHF.R.U64 R8, R4, UR11, R5.reuse ;  /* 0x0000000b04087c19 */ /* 0x100fe20008001205 */
[----:B------:R-:W-:Y:S01]  /*ce00*/  ULDC.64 UR8, c[0x0][0x620] ;  /* 0x0001880000087ab9 */ /* 0x000fe20000000a00 */
[----:B------:R-:W-:Y:S01]  /*ce10*/  SHF.R.U32.HI R4, RZ, UR11, R5 ;  /* 0x0000000bff047c19 */ /* 0x000fe20008011605 */
[----:B------:R-:W2:Y:S01]  /*ce20*/  LDC R19, c[0x0][0x144] ;  /* 0x00005100ff137b82 */ /* 0x000ea20000000800 */
[----:B------:R-:W-:Y:S01]  /*ce30*/  IADD3 R7, P0, RZ, -R8, RZ ;  /* 0x80000008ff077210 */ /* 0x000fe20007f1e0ff */
[----:B------:R-:W-:Y:S01]  /*ce40*/  ULDC.64 UR16, c[0x0][0x640] ;  /* 0x0001900000107ab9 */ /* 0x000fe20000000a00 */
[----:B------:R-:W-:Y:S01]  /*ce50*/  ULDC UR10, c[0x0][0x608] ;  /* 0x00018200000a7ab9 */ /* 0x000fe20000000800 */
[----:B------:R-:W-:Y:S02]  /*ce60*/  UISETP.NE.AND UP0, UPT, UR39, URZ, UPT ;  /* 0x0000003f2700728c */ /* 0x000fe4000bf05270 */
[----:B------:R-:W-:Y:S01]  /*ce70*/  IMAD.X R4, RZ, RZ, ~R4, P0 ;  /* 0x000000ffff047224 */ /* 0x000fe200000e0e04 */
[----:B------:R-:W-:Y:S01]  /*ce80*/  ISETP.NE.U32.AND P0, PT, RZ, UR16, PT ;  /* 0x00000010ff007c0c */ /* 0x000fe2000bf05070 */
[----:B------:R-:W3:Y:S02]  /*ce90*/  LDC R14, c[0x0][0x148] ;  /* 0x00005200ff0e7b82 */ /* 0x000ee40000000800 */
[----:B------:R-:W-:Y:S01]  /*cea0*/  IMAD R6, R4, UR8, RZ ;  /* 0x0000000804067c24 */ /* 0x000fe2000f8e02ff */
[----:B------:R-:W-:Y:S01]  /*ceb0*/  ISETP.NE.AND.EX P0, PT, RZ, UR17, PT, P0 ;  /* 0x00000011ff007c0c */ /* 0x000fe2000bf05300 */
[----:B------:R-:W-:Y:S01]  /*cec0*/  IMAD.WIDE.U32 R4, R7, UR8, R16 ;  /* 0x0000000807047c25 */ /* 0x000fe2000f8e0010 */
[----:B------:R-:W-:Y:S01]  /*ced0*/  ULDC UR8, c[0x0][0x150] ;  /* 0x0000540000087ab9 */ /* 0x000fe20000000800 */
[----:B------:R-:W-:-:S02]  /*cee0*/  PLOP3.LUT P2, PT, PT, PT, UP0, 0x80, 0x0 ;  /* 0x000000000000781c */ /* 0x000fc40003f4f008 */
[----:B------:R-:W-:Y:S01]  /*cef0*/  IMAD R7, R7, UR9, R6 ;  /* 0x0000000907077c24 */ /* 0x000fe2000f8e0206 */
[----:B0-----:R-:W-:Y:S01]  /*cf00*/  I2FP.F32.U32 R6, R12 ;  /* 0x0000000c00067245 */ /* 0x001fe20000201000 */
[----:B------:R-:W-:Y:S02]  /*cf10*/  ULDC UR9, c[0x0][0x154] ;  /* 0x0000550000097ab9 */ /* 0x000fe40000000800 */
[----:B------:R-:W-:Y:S02]  /*cf20*/  IMAD.IADD R5, R5, 0x1, R7 ;  /* 0x0000000105057824 */ /* 0x000fe400078e0207 */
[----:B------:R-:W-:Y:S01]  /*cf30*/  FMUL R6, R6, UR8 ;  /* 0x0000000806067c20 */ /* 0x000fe20008400000 */
[----:B------:R-:W-:Y:S02]  /*cf40*/  ULDC UR8, c[0x0][0x618] ;  /* 0x0001860000087ab9 */ /* 0x000fe40000000800 */
[--C-:B------:R-:W-:Y:S02]  /*cf50*/  SHF.R.U64 R9, R4, UR8, R5.reuse ;  /* 0x0000000804097c19 */ /* 0x100fe40008001205 */
[----:B-1----:R-:W-:Y:S01]  /*cf60*/  I2FP.F32.U32 R4, R11 ;  /* 0x0000000b00047245 */ /* 0x002fe20000201000 */
[----:B------:R-:W0:Y:S04]  /*cf70*/  F2I.U32.TRUNC.NTZ R6, R6 ;  /* 0x0000000600067305 */ /* 0x000e28000020f000 */
[----:B------:R-:W-:Y:S01]  /*cf80*/  FMUL R7, R4, UR9 ;  /* 0x0000000904077c20 */ /* 0x000fe20008400000 */
[----:B------:R-:W-:Y:S01]  /*cf90*/  SHF.R.U32.HI R4, RZ, UR8, R5 ;  /* 0x00000008ff047c19 */ /* 0x000fe20008011605 */
[----:B------:R-:W-:-:S02]  /*cfa0*/  ULDC UR8, c[0x0][0x658] ;  /* 0x0001960000087ab9 */ /* 0x000fc40000000800 */
[----:B------:R1:W4:Y:S01]  /*cfb0*/  F2I.U32.TRUNC.NTZ R20, R7 ;  /* 0x0000000700147305 */ /* 0x000322000020f000 */
[--C-:B------:R-:W-:Y:S02]  /*cfc0*/  SHF.R.U64 R18, R9, UR10, R4.reuse ;  /* 0x0000000a09127c19 */ /* 0x100fe40008001204 */
[----:B------:R-:W-:-:S04]  /*cfd0*/  SHF.R.U32.HI R5, RZ, UR10, R4 ;  /* 0x0000000aff057c19 */ /* 0x000fc80008011604 */
[--C-:B------:R-:W-:Y:S01]  /*cfe0*/  SHF.R.U64 R13, R18, UR8, R5.reuse ;  /* 0x00000008120d7c19 */ /* 0x100fe20008001205 */
[----:B0-----:R-:W-:Y:S01]  /*cff0*/  IMAD.MOV R6, RZ, RZ, -R6 ;  /* 0x000000ffff067224 */ /* 0x001fe200078e0a06 */
[----:B------:R-:W-:-:S03]  /*d000*/  SHF.R.U32.HI R15, RZ, UR8, R5 ;  /* 0x00000008ff0f7c19 */ /* 0x000fc60008011605 */
[----:B--2---:R-:W-:Y:S02]  /*d010*/  IMAD R19, R19, R6, R12 ;  /* 0x0000000613137224 */ /* 0x004fe400078e020c */
[----:B------:R-:W-:Y:S02]  /*d020*/  IMAD.MOV.U32 R4, RZ, RZ, R13 ;  /* 0x000000ffff047224 */ /* 0x000fe400078e000d */
[----:B------:R-:W-:Y:S01]  /*d030*/  IMAD.MOV.U32 R5, RZ, RZ, R15 ;  /* 0x000000ffff057224 */ /* 0x000fe200078e000f */
[----:B-1--4-:R-:W-:Y:S06]  /*d040*/  @!P0 BRA `(.L_x_68) ;  /* 0x0000000000288947 */ /* 0x012fec0003800000 */
[----:B------:R-:W-:Y:S02]  /*d050*/  ULDC UR8, c[0x0][0x64c] ;  /* 0x0001930000087ab9 */ /* 0x000fe40000000800 */
[----:B------:R-:W-:-:S05]  /*d060*/  IADD3 R5, P0, R13, UR8, RZ ;  /* 0x000000080d057c10 */ /* 0x000fca000ff1e0ff */
[----:B------:R-:W-:-:S04]  /*d070*/  IMAD.X R15, RZ, RZ, R15, P0 ;  /* 0x000000ffff0f7224 */ /* 0x000fc800000e060f */
[----:B------:R-:W-:-:S04]  /*d080*/  IMAD.WIDE.U32 R6, R15, UR16, RZ ;  /* 0x000000100f067c25 */ /* 0x000fc8000f8e00ff */
[----:B------:R-:W-:-:S04]  /*d090*/  IMAD.WIDE.U32 R6, P0, R5, UR17, R6 ;  /* 0x0000001105067c25 */ /* 0x000fc8000f800006 */
[----:B------:R-:W-:-:S04]  /*d0a0*/  IMAD.WIDE.U32 R4, R5, UR16, RZ ;  /* 0x0000001005047c25 */ /* 0x000fc8000f8e00ff */
[----:B------:R-:W-:Y:S01]  /*d0b0*/  IMAD.MOV.U32 R4, RZ, RZ, R7 ;  /* 0x000000ffff047224 */ /* 0x000fe200078e0007 */
[----:B------:R-:W-:Y:S01]  /*d0c0*/  IADD3 RZ, P1, R5, R6, RZ ;  /* 0x0000000605ff7210 */ /* 0x000fe20007f3e0ff */
[----:B------:R-:W-:-:S04]  /*d0d0*/  IMAD.X R5, RZ, RZ, RZ, P0 ;  /* 0x000000ffff057224 */ /* 0x000fc800000e06ff */
[----:B------:R-:W-:-:S08]  /*d0e0*/  IMAD.WIDE.U32.X R4, R15, UR17, R4, P1 ;  /* 0x000000110f047c25 */ /* 0x000fd000088e0404 */
.L_x_68:
[----:B------:R-:W-:Y:S01]  /*d0f0*/  ULDC UR8, c[0x0][0x648] ;  /* 0x0001920000087ab9 */ /* 0x000fe20000000800 */
[----:B------:R-:W-:Y:S01]  /*d100*/  IMAD.MOV R20, RZ, RZ, -R20 ;  /* 0x000000ffff147224 */ /* 0x000fe200078e0a14 */
[----:B------:R-:W-:Y:S01]  /*d110*/  SHF.R.U64 R5, R4, UR8, R5 ;  /* 0x0000000804057c19 */ /* 0x000fe20008001205 */
[----:B------:R-:W-:Y:S01]  /*d120*/  ULDC UR8, c[0x0][0x638] ;  /* 0x00018e0000087ab9 */ /* 0x000fe20000000800 */
[----:B------:R-:W-:Y:S01]  /*d130*/  LOP3.LUT R4, R18, UR7, RZ, 0xc0, !PT ;  /* 0x0000000712047c12 */ /* 0x000fe2000f8ec0ff */
[----:B------:R-:W-:Y:S01]  /*d140*/  UISETP.NE.AND UP0, UPT, UR39, URZ, UPT ;  /* 0x0000003f2700728c */ /* 0x000fe2000bf05270 */
[----:B------:R-:W-:Y:S01]  /*d150*/  LOP3.LUT R12, R9, UR4, RZ, 0xc0, !PT ;  /* 0x00000004090c7c12 */ /* 0x000fe2000f8ec0ff */
[----:B------:R-:W-:Y:S01]  /*d160*/  IMAD.MOV R6, RZ, RZ, -R5 ;  /* 0x000000ffff067224 */ /* 0x000fe200078e0a05 */
[----:B------:R-:W-:Y:S01]  /*d170*/  ULDC UR9, c[0x0][0x610] ;  /* 0x0001840000097ab9 */ /* 0x000fe20000000800 */
[----:B---3--:R-:W-:Y:S02]  /*d180*/  @P2 IMAD R19, R14, R20, R11 ;  /* 0x000000140e132224 */ /* 0x008fe400078e020b */
[----:B------:R-:W-:Y:S01]  /*d190*/  IMAD R4, R5, UR5, R4 ;  /* 0x0000000505047c24 */ /* 0x000fe2000f8e0204 */
[----:B------:R-:W-:Y:S01]  /*d1a0*/  PLOP3.LUT P0, PT, PT, PT, UP0, 0x40, 0x0 ;  /* 0x000000000000781c */ /* 0x000fe20003f0e808 */
[----:B------:R-:W-:Y:S01]  /*d1b0*/  IMAD R13, R6, UR8, R13 ;  /* 0x00000008060d7c24 */ /* 0x000fe2000f8e020d */
[----:B------:R-:W-:Y:S01]  /*d1c0*/  ULDC UR8, c[0x0][0x600] ;  /* 0x0001800000087ab9 */ /* 0x000fe20000000800 */
[----:B------:R-:W-:Y:S01]  /*d1d0*/  IMAD R4, R4, UR9, R19 ;  /* 0x0000000904047c24 */ /* 0x000fe2000f8e0213 */
[----:B------:R-:W-:Y:S01]  /*d1e0*/  PLOP3.LUT P1, PT, PT, PT, UP0, 0x40, 0x0 ;  /* 0x000000000000781c */ /* 0x000fe20003f2e808 */
[----:B------:R-:W-:-:S02]  /*d1f0*/  IMAD R13, R13, UR8, R12 ;  /* 0x000000080d0d7c24 */ /* 0x000fc4000f8e020c */
[----:B------:R-:W-:-:S03]  /*d200*/  IMAD.MOV.U32 R6, RZ, RZ, 0x1 ;  /* 0x00000001ff067424 */ /* 0x000fc600078e00ff */
[----:B------:R-:W-:Y:S02]  /*d210*/  SEL R5, R13, R4, P0 ;  /* 0x000000040d057207 */ /* 0x000fe40000000000 */
[----:B------:R-:W-:-:S07]  /*d220*/  SEL R4, R4, R13, P1 ;  /* 0x0000000d04047207 */ /* 0x000fce0000800000 */
.L_x_66:
[----:B------:R-:W-:Y:S05]  /*d230*/  BSYNC B1 ;  /* 0x0000000000017941 */ /* 0x000fea0003800000 */
.L_x_65:
[----:B------:R-:W-:-:S13]  /*d240*/  LOP3.LUT P0, RZ, R6, 0xff, RZ, 0xc0, !PT ;  /* 0x000000ff06ff7812 */ /* 0x000fda000780c0ff */
[----:B------:R-:W-:Y:S05]  /*d250*/  @P0 BRA `(.L_x_69) ;  /* 0xfffffff400240947 */ /* 0x000fea000383ffff */
[----:B------:R-:W-:Y:S05]  /*d260*/  BSYNC B0 ;  /* 0x0000000000007941 */ /* 0x000fea0003800000 */
.L_x_58:
[----:B------:R-:W-:-:S03]  /*d270*/  UMOV UR8, 0xffffffff ;  /* 0xffffffff00087882 */ /* 0x000fc60000000000 */
[----:B------:R-:W-:Y:S05]  /*d280*/  BRA.DIV UR8, `(.L_x_70) ;  /* 0x0000000608847947 */ /* 0x000fea000b800000 */
[----:B------:R-:W-:-:S13]  /*d290*/  ELECT P6, URZ, PT ;  /* 0x00000000003f782f */ /* 0x000fda00038c0000 */
.L_x_87:
[----:B------:R-:W-:Y:S04]  /*d2a0*/  BSSY B0, `(.L_x_71) ;  /* 0x0000047000007945 */ /* 0x000fe80003800000 */
[----:B------:R-:W-:Y:S05]  /*d2b0*/  @!P6 BRA `(.L_x_72) ;  /* 0x000000040014e947 */ /* 0x000fea0003800000 */
[----:B------:R-:W-:-:S04]  /*d2c0*/  ULOP3.LUT UR8, UR38, 0x2, URZ, 0xfc, !UPT ;  /* 0x0000000226087892 */ /* 0x000fc8000f8efc3f */
[----:B------:R-:W-:-:S06]  /*d2d0*/  UISETP.NE.AND UP0, UPT, UR8, 0x3, UPT ;  /* 0x000000030800788c */ /* 0x000fcc000bf05270 */
[----:B------:R-:W-:-:S13]  /*d2e0*/  PLOP3.LUT P0, PT, PT, PT, UP0, 0x80, 0x0 ;  /* 0x000000000000781c */ /* 0x000fda0003f0f008 */
[----:B------:R-:W-:Y:S05]  /*d2f0*/  @!P0 BRA `(.L_x_73) ;  /* 0x0000000000048947 */ /* 0x000fea0003800000 */
[----:B------:R-:W-:Y:S01]  /*d300*/  BPT.TRAP 0x1 ;  /* 0x000000040000795c */ /* 0x000fe20000300000 */
.L_x_73:
[----:B------:R-:W0:Y:S01]  /*d310*/  S2R R5, SR_CgaCtaId ;  /* 0x0000000000057919 */ /* 0x000e220000008800 */
[----:B------:R-:W-:Y:S02]  /*d320*/  MOV R2, 0x400 ;  /* 0x0000040000027802 */ /* 0x000fe40000000f00 */
[----:B------:R-:W-:Y:S02]  /*d330*/  SHF.L.U32 R4, R0, 0x1f, RZ ;  /* 0x0000001f00047819 */ /* 0x000fe400000006ff */
[----:B0-----:R-:W-:-:S05]  /*d340*/  LEA R2, R5, R2, 0x18 ;  /* 0x0000000205027211 */ /* 0x001fca00078ec0ff */
[----:B------:R-:W-:-:S04]  /*d350*/  VIADD R2, R2, 0x38 ;  /* 0x0000003802027836 */ /* 0x000fc80000000000 */
[C---:B------:R-:W-:Y:S02]  /*d360*/  IMAD R7, R3.reuse, 0x8, R2 ;  /* 0x0000000803077824 */ /* 0x040fe400078e0202 */
[----:B------:R-:W-:Y:S02]  /*d370*/  VIADD R3, R3, 0x1 ;  /* 0x0000000103037836 */ /* 0x000fe40000000000 */
[----:B------:R-:W0:Y:S03]  /*d380*/  SYNCS.PHASECHK.TRANS64.TRYWAIT P0, [R7+URZ], R4 ;  /* 0x00000004070075a7 */ /* 0x000e26000800017f */
[----:B------:R-:W-:-:S04]  /*d390*/  ISETP.NE.AND P1, PT, R3, 0x7, PT ;  /* 0x000000070300780c */ /* 0x000fc80003f25270 */
[----:B------:R-:W-:Y:S02]  /*d3a0*/  SEL R5, RZ, 0x1, P1 ;  /* 0x00000001ff057807 */ /* 0x000fe40000800000 */
[----:B------:R-:W-:Y:S02]  /*d3b0*/  SEL R3, R3, RZ, P1 ;  /* 0x000000ff03037207 */ /* 0x000fe40000800000 */
[----:B------:R-:W-:-:S03]  /*d3c0*/  LOP3.LUT R6, R0, R5, RZ, 0x3c, !PT ;  /* 0x0000000500067212 */ /* 0x000fc600078e3cff */
[----:B------:R-:W-:Y:S01]  /*d3d0*/  IMAD R8, R3, 0x8, R2 ;  /* 0x0000000803087824 */ /* 0x000fe200078e0202 */
[----:B------:R-:W-:Y:S01]  /*d3e0*/  SHF.L.U32 R5, R6, 0x1f, RZ ;  /* 0x0000001f06057819 */ /* 0x000fe200000006ff */
[----:B0-----:R-:W-:Y:S06]  /*d3f0*/  @!P0 BRA `(.L_x_74) ;  /* 0x0000000400488947 */ /* 0x001fec0003800000 */
.L_x_88:
[----:B------:R-:W1:Y:S01]  /*d400*/  SYNCS.PHASECHK.TRANS64.TRYWAIT P0, [R8+URZ], R5 ;  /* 0x00000005080075a7 */ /* 0x000e62000800017f */
[----:B------:R-:W-:-:S05]  /*d410*/  VIADD R0, R3, 0x1 ;  /* 0x0000000103007836 */ /* 0x000fca0000000000 */
[----:B------:R-:W-:-:S04]  /*d420*/  ISETP.NE.AND P1, PT, R0, 0x7, PT ;  /* 0x000000070000780c */ /* 0x000fc80003f25270 */
[----:B------:R-:W-:Y:S02]  /*d430*/  SEL R3, RZ, 0x1, P1 ;  /* 0x00000001ff037807 */ /* 0x000fe40000800000 */
[----:B0-----:R-:W-:Y:S02]  /*d440*/  SEL R7, R0, RZ, P1 ;  /* 0x000000ff00077207 */ /* 0x001fe40000800000 */
[----:B------:R-:W-:-:S03]  /*d450*/  LOP3.LUT R6, R6, R3, RZ, 0x3c, !PT ;  /* 0x0000000306067212 */ /* 0x000fc600078e3cff */
[----:B------:R-:W-:Y:S01]  /*d460*/  IMAD R9, R7, 0x8, R2 ;  /* 0x0000000807097824 */ /* 0x000fe200078e0202 */
[----:B------:R-:W-:Y:S01]  /*d470*/  SHF.L.U32 R4, R6, 0x1f, RZ ;  /* 0x0000001f06047819 */ /* 0x000fe200000006ff */
[----:B-1----:R-:W-:Y:S06]  /*d480*/  @!P0 BRA `(.L_x_75) ;  /* 0x0000000400388947 */ /* 0x002fec0003800000 */
.L_x_89:
[----:B------:R-:W1:Y:S01]  /*d490*/  SYNCS.PHASECHK.TRANS64.TRYWAIT P0, [R9+URZ], R4 ;  /* 0x00000004090075a7 */ /* 0x000e62000800017f */
[----:B------:R-:W-:-:S05]  /*d4a0*/  VIADD R0, R7, 0x1 ;  /* 0x0000000107007836 */ /* 0x000fca0000000000 */
[----:B------:R-:W-:-:S04]  /*d4b0*/  ISETP.NE.AND P1, PT, R0, 0x7, PT ;  /* 0x000000070000780c */ /* 0x000fc80003f25270 */
[----:B------:R-:W-:Y:S02]  /*d4c0*/  SEL R3, RZ, 0x1, P1 ;  /* 0x00000001ff037807 */ /* 0x000fe40000800000 */
[----:B------:R-:W-:Y:S02]  /*d4d0*/  SEL R7, R0, RZ, P1 ;  /* 0x000000ff00077207 */ /* 0x000fe40000800000 */
[----:B------:R-:W-:-:S03]  /*d4e0*/  LOP3.LUT R6, R6, R3, RZ, 0x3c, !PT ;  /* 0x0000000306067212 */ /* 0x000fc600078e3cff */
[----:B0-----:R-:W-:Y:S01]  /*d4f0*/  IMAD R8, R7, 0x8, R2 ;  /* 0x0000000807087824 */ /* 0x001fe200078e0202 */
[----:B------:R-:W-:Y:S01]  /*d500*/  SHF.L.U32 R5, R6, 0x1f, RZ ;  /* 0x0000001f06057819 */ /* 0x000fe200000006ff */
[----:B-1----:R-:W-:Y:S06]  /*d510*/  @!P0 BRA `(.L_x_76) ;  /* 0x0000000400288947 */ /* 0x002fec0003800000 */
.L_x_90:
        /* <DEDUP_REMOVED lines=9> */
.L_x_91:
[----:B------:R-:W1:Y:S01]  /*d5b0*/  SYNCS.PHASECHK.TRANS64.TRYWAIT P0, [R9+URZ], R4 ;  /* 0x00000004090075a7 */ /* 0x000e62000800017f */
[----:B------:R-:W-:-:S05]  /*d5c0*/  VIADD R0, R7, 0x1 ;  /* 0x0000000107007836 */ /* 0x000fca0000000000 */
[----:B------:R-:W-:-:S04]  /*d5d0*/  ISETP.NE.AND P1, PT, R0, 0x7, PT ;  /* 0x000000070000780c */ /* 0x000fc80003f25270 */
[----:B------:R-:W-:Y:S02]  /*d5e0*/  SEL R3, RZ, 0x1, P1 ;  /* 0x00000001ff037807 */ /* 0x000fe40000800000 */
[----:B------:R-:W-:Y:S02]  /*d5f0*/  SEL R7, R0, RZ, P1 ;  /* 0x000000ff00077207 */ /* 0x000fe40000800000 */
[----:B------:R-:W-:-:S03]  /*d600*/  LOP3.LUT R11, R6, R3, RZ, 0x3c, !PT ;  /* 0x00000003060b7212 */ /* 0x000fc600078e3cff */
[----:B------:R-:W-:Y:S01]  /*d610*/  IMAD R6, R7, 0x8, R2 ;  /* 0x0000000807067824 */ /* 0x000fe200078e0202 */
[----:B0-----:R-:W-:Y:S01]  /*d620*/  SHF.L.U32 R5, R11, 0x1f, RZ ;  /* 0x0000001f0b057819 */ /* 0x001fe200000006ff */
[----:B-1----:R-:W-:Y:S06]  /*d630*/  @!P0 BRA `(.L_x_78) ;  /* 0x0000000400088947 */ /* 0x002fec0003800000 */
.L_x_92:
[----:B------:R-:W1:Y:S01]  /*d640*/  SYNCS.PHASECHK.TRANS64.TRYWAIT P0, [R6+URZ], R5 ;  /* 0x00000005060075a7 */ /* 0x000e62000800017f */
[----:B------:R-:W-:-:S05]  /*d650*/  VIADD R0, R7, 0x1 ;  /* 0x0000000107007836 */ /* 0x000fca0000000000 */
[----:B------:R-:W-:-:S04]  /*d660*/  ISETP.NE.AND P1, PT, R0, 0x7, PT ;  /* 0x000000070000780c */ /* 0x000fc80003f25270 */
[----:B0-----:R-:W-:Y:S02]  /*d670*/  SEL R4, RZ, 0x1, P1 ;  /* 0x00000001ff047807 */ /* 0x001fe40000800000 */
[----:B------:R-:W-:Y:S02]  /*d680*/  SEL R3, R0, RZ, P1 ;  /* 0x000000ff00037207 */ /* 0x000fe40000800000 */
[----:B------:R-:W-:Y:S01]  /*d690*/  LOP3.LUT R0, R11, R4, RZ, 0x3c, !PT ;  /* 0x000000040b007212 */ /* 0x000fe200078e3cff */
[----:B-1----:R-:W-:Y:S06]  /*d6a0*/  @!P0 BRA `(.L_x_79) ;  /* 0x0000000400008947 */ /* 0x002fec0003800000 */
.L_x_93:
[----:B------:R-:W-:Y:S01]  /*d6b0*/  IMAD R3, R3, 0x8, R2 ;  /* 0x0000000803037824 */ /* 0x000fe200078e0202 */
[----:B------:R-:W-:-:S07]  /*d6c0*/  SHF.L.U32 R0, R0, 0x1f, RZ ;  /* 0x0000001f00007819 */ /* 0x000fce00000006ff */
.L_x_80:
[----:B-1----:R1:W2:Y:S02]  /*d6d0*/  SYNCS.PHASECHK.TRANS64.TRYWAIT P0, [R3+URZ], R0 ;  /* 0x00000000030075a7 */ /* 0x0022a4000800017f */
[----:B--2---:R-:W-:Y:S05]  /*d6e0*/  @!P0 NANOSLEEP.SYNCS 0x989680 ;  /* 0x009896800000895d */ /* 0x004fea0003900000 */
[----:B------:R-:W2:Y:S02]  /*d6f0*/  @!P0 SYNCS.PHASECHK.TRANS64 P0, [R3+URZ], R0 ;  /* 0x00000000030085a7 */ /* 0x000ea4000800007f */
[----:B--2---:R-:W-:Y:S05]  /*d700*/  @!P0 BRA `(.L_x_80) ;  /* 0xfffffffc00f08947 */ /* 0x004fea000383ffff */
.L_x_72:
[----:B------:R-:W-:Y:S05]  /*d710*/  BSYNC B0 ;  /* 0x0000000000007941 */ /* 0x000fea0003800000 */
.L_x_71:
[----:B------:R-:W-:Y:S05]  /*d720*/  EXIT ;  /* 0x000000000000794d */ /* 0x000fea0003800000 */
.L_x_21:
[----:B-1----:R1:W2:Y:S02]  /*d730*/  SYNCS.PHASECHK.TRANS64.TRYWAIT P1, [R3+URZ], R0 ;  /* 0x00000000030075a7 */ /* 0x0022a4000802017f */
[----:B--2---:R-:W-:Y:S05]  /*d740*/  @!P1 NANOSLEEP.SYNCS 0x989680 ;  /* 0x009896800000995d */ /* 0x004fea0003900000 */
[----:B------:R-:W2:Y:S02]  /*d750*/  @!P1 SYNCS.PHASECHK.TRANS64 P1, [R3+URZ], R0 ;  /* 0x00000000030095a7 */ /* 0x000ea4000802007f */
[----:B--2---:R-:W-:Y:S05]  /*d760*/  @!P1 BRA `(.L_x_21) ;  /* 0xfffffffc00f09947 */ /* 0x004fea000383ffff */
[----:B------:R-:W-:Y:S05]  /*d770*/  BRA `(.L_x_20) ;  /* 0xffffff4000007947 */ /* 0x000fea000383ffff */
.L_x_26:
[----:B-1----:R1:W2:Y:S02]  /*d780*/  SYNCS.PHASECHK.TRANS64.TRYWAIT P1, [R4+URZ], R3 ;  /* 0x00000003040075a7 */ /* 0x0022a4000802017f */
[----:B--2---:R-:W-:Y:S05]  /*d790*/  @!P1 NANOSLEEP.SYNCS 0x989680 ;  /* 0x009896800000995d */ /* 0x004fea0003900000 */
[----:B------:R-:W2:Y:S02]  /*d7a0*/  @!P1 SYNCS.PHASECHK.TRANS64 P1, [R4+URZ], R3 ;  /* 0x00000003040095a7 */ /* 0x000ea4000802007f */
[----:B--2---:R-:W-:Y:S05]  /*d7b0*/  @!P1 BRA `(.L_x_26) ;  /* 0xfffffffc00f09947 */ /* 0x004fea000383ffff */
[----:B------:R-:W-:Y:S05]  /*d7c0*/  BRA `(.L_x_25) ;  /* 0xffffff4400087947 */ /* 0x000fea000383ffff */
.L_x_59:
[----:B------:R-:W-:Y:S01]  /*d7d0*/  BSSY B1, `(.L_x_81) ;  /* 0x0000006000017945 */ /* 0x000fe20003800000 */
[----:B------:R-:W-:-:S07]  /*d7e0*/  IMAD.MOV.U32 R15, RZ, RZ, -0x1 ;  /* 0xffffffffff0f7424 */ /* 0x000fce00078e00ff */
[----:B------:R-:W-:Y:S05]  /*d7f0*/  WARPSYNC.COLLECTIVE R15, `(.L_x_82) ;  /* 0x000000000f0c7348 */ /* 0x000fea0003c00000 */
[----:B------:R-:W-:Y:S02]  /*d800*/  ELECT P6, UR62, PT ;  /* 0x00000000003e782f */ /* 0x000fe400038c0000 */
[----:B------:R-:W-:Y:S01]  /*d810*/  MOV R14, UR62 ;  /* 0x0000003e000e7c02 */ /* 0x000fe20008000f00 */
[----:B------:R-:W-:Y:S10]  /*d820*/  ENDCOLLECTIVE ;  /* 0x000000000000791b */ /* 0x000ff40003800000 */
.L_x_82:
[----:B------:R-:W-:Y:S05]  /*d830*/  BSYNC B1 ;  /* 0x0000000000017941 */ /* 0x000fea0003800000 */
.L_x_81:
[----:B------:R-:W-:Y:S05]  /*d840*/  BRA `(.L_x_83) ;  /* 0xffffffec00b47947 */ /* 0x000fea000383ffff */
.L_x_62:
[----:B-1----:R1:W2:Y:S02]  /*d850*/  SYNCS.PHASECHK.TRANS64.TRYWAIT P0, [R13+URZ+0x38], R6 ;  /* 0x000038060d0075a7 */ /* 0x0022a4000800017f */
[----:B--2---:R-:W-:Y:S05]  /*d860*/  @!P0 NANOSLEEP.SYNCS 0x989680 ;  /* 0x009896800000895d */ /* 0x004fea0003900000 */
[----:B------:R-:W2:Y:S02]  /*d870*/  @!P0 SYNCS.PHASECHK.TRANS64 P0, [R13+URZ+0x38], R6 ;  /* 0x000038060d0085a7 */ /* 0x000ea4000800007f */
[----:B--2---:R-:W-:Y:S05]  /*d880*/  @!P0 BRA `(.L_x_62) ;  /* 0xfffffffc00f08947 */ /* 0x004fea000383ffff */
[----:B------:R-:W-:Y:S05]  /*d890*/  BRA `(.L_x_84) ;  /* 0xffffffec00ec7947 */ /* 0x000fea000383ffff */
.L_x_70:
[----:B------:R-:W-:Y:S01]  /*d8a0*/  BSSY B0, `(.L_x_85) ;  /* 0x0000006000007945 */ /* 0x000fe20003800000 */
[----:B------:R-:W-:-:S07]  /*d8b0*/  IMAD.MOV.U32 R15, RZ, RZ, -0x1 ;  /* 0xffffffffff0f7424 */ /* 0x000fce00078e00ff */
[----:B------:R-:W-:Y:S05]  /*d8c0*/  WARPSYNC.COLLECTIVE R15, `(.L_x_86) ;  /* 0x000000000f0c7348 */ /* 0x000fea0003c00000 */
[----:B------:R-:W-:Y:S02]  /*d8d0*/  ELECT P6, UR62, PT ;  /* 0x00000000003e782f */ /* 0x000fe400038c0000 */
[----:B------:R-:W-:Y:S01]  /*d8e0*/  MOV R14, UR62 ;  /* 0x0000003e000e7c02 */ /* 0x000fe20008000f00 */
[----:B------:R-:W-:Y:S10]  /*d8f0*/  ENDCOLLECTIVE ;  /* 0x000000000000791b */ /* 0x000ff40003800000 */
.L_x_86:
[----:B------:R-:W-:Y:S05]  /*d900*/  BSYNC B0 ;  /* 0x0000000000007941 */ /* 0x000fea0003800000 */
.L_x_85:
[----:B------:R-:W-:Y:S05]  /*d910*/  BRA `(.L_x_87) ;  /* 0xfffffff800607947 */ /* 0x000fea000383ffff */
.L_x_74:
[----:B0-----:R0:W1:Y:S02]  /*d920*/  SYNCS.PHASECHK.TRANS64.TRYWAIT P0, [R7+URZ], R4 ;  /* 0x00000004070075a7 */ /* 0x001064000800017f */
[----:B-1----:R-:W-:Y:S05]  /*d930*/  @!P0 NANOSLEEP.SYNCS 0x989680 ;  /* 0x009896800000895d */ /* 0x002fea0003900000 */
[----:B------:R-:W1:Y:S02]  /*d940*/  @!P0 SYNCS.PHASECHK.TRANS64 P0, [R7+URZ], R4 ;  /* 0x00000004070085a7 */ /* 0x000e64000800007f */
[----:B-1----:R-:W-:Y:S05]  /*d950*/  @!P0 BRA `(.L_x_74) ;  /* 0xfffffffc00f08947 */ /* 0x002fea000383ffff */
[----:B------:R-:W-:Y:S05]  /*d960*/  BRA `(.L_x_88) ;  /* 0xfffffff800a47947 */ /* 0x000fea000383ffff */
.L_x_75:
[----:B0-----:R0:W1:Y:S02]  /*d970*/  SYNCS.PHASECHK.TRANS64.TRYWAIT P0, [R8+URZ], R5 ;  /* 0x00000005080075a7 */ /* 0x001064000800017f */
[----:B-1----:R-:W-:Y:S05]  /*d980*/  @!P0 NANOSLEEP.SYNCS 0x989680 ;  /* 0x009896800000895d */ /* 0x002fea0003900000 */
[----:B------:R-:W1:Y:S02]  /*d990*/  @!P0 SYNCS.PHASECHK.TRANS64 P0, [R8+URZ], R5 ;  /* 0x00000005080085a7 */ /* 0x000e64000800007f */
[----:B-1----:R-:W-:Y:S05]  /*d9a0*/  @!P0 BRA `(.L_x_75) ;  /* 0xfffffffc00f08947 */ /* 0x002fea000383ffff */
[----:B------:R-:W-:Y:S05]  /*d9b0*/  BRA `(.L_x_89) ;  /* 0xfffffff800b47947 */ /* 0x000fea000383ffff */
.L_x_76:
[----:B0-----:R0:W1:Y:S02]  /*d9c0*/  SYNCS.PHASECHK.TRANS64.TRYWAIT P0, [R9+URZ], R4 ;  /* 0x00000004090075a7 */ /* 0x001064000800017f */
[----:B-1----:R-:W-:Y:S05]  /*d9d0*/  @!P0 NANOSLEEP.SYNCS 0x989680 ;  /* 0x009896800000895d */ /* 0x002fea0003900000 */
[----:B------:R-:W1:Y:S02]  /*d9e0*/  @!P0 SYNCS.PHASECHK.TRANS64 P0, [R9+URZ], R4 ;  /* 0x00000004090085a7 */ /* 0x000e64000800007f */
[----:B-1----:R-:W-:Y:S05]  /*d9f0*/  @!P0 BRA `(.L_x_76) ;  /* 0xfffffffc00f08947 */ /* 0x002fea000383ffff */
[----:B------:R-:W-:Y:S05]  /*da00*/  BRA `(.L_x_90) ;  /* 0xfffffff800c47947 */ /* 0x000fea000383ffff */
.L_x_77:
[----:B0-----:R0:W1:Y:S02]  /*da10*/  SYNCS.PHASECHK.TRANS64.TRYWAIT P0, [R8+URZ], R5 ;  /* 0x00000005080075a7 */ /* 0x001064000800017f */
[----:B-1----:R-:W-:Y:S05]  /*da20*/  @!P0 NANOSLEEP.SYNCS 0x989680 ;  /* 0x009896800000895d */ /* 0x002fea0003900000 */
[----:B------:R-:W1:Y:S02]  /*da30*/  @!P0 SYNCS.PHASECHK.TRANS64 P0, [R8+URZ], R5 ;  /* 0x00000005080085a7 */ /* 0x000e64000800007f */
[----:B-1----:R-:W-:Y:S05]  /*da40*/  @!P0 BRA `(.L_x_77) ;  /* 0xfffffffc00f08947 */ /* 0x002fea000383ffff */
[----:B------:R-:W-:Y:S05]  /*da50*/  BRA `(.L_x_91) ;  /* 0xfffffff800d47947 */ /* 0x000fea000383ffff */
.L_x_78:
[----:B0-----:R0:W1:Y:S02]  /*da60*/  SYNCS.PHASECHK.TRANS64.TRYWAIT P0, [R9+URZ], R4 ;  /* 0x00000004090075a7 */ /* 0x001064000800017f */
[----:B-1----:R-:W-:Y:S05]  /*da70*/  @!P0 NANOSLEEP.SYNCS 0x989680 ;  /* 0x009896800000895d */ /* 0x002fea0003900000 */
[----:B------:R-:W1:Y:S02]  /*da80*/  @!P0 SYNCS.PHASECHK.TRANS64 P0, [R9+URZ], R4 ;  /* 0x00000004090085a7 */ /* 0x000e64000800007f */
[----:B-1----:R-:W-:Y:S05]  /*da90*/  @!P0 BRA `(.L_x_78) ;  /* 0xfffffffc00f08947 */ /* 0x002fea000383ffff */
[----:B------:R-:W-:Y:S05]  /*daa0*/  BRA `(.L_x_92) ;  /* 0xfffffff800e47947 */ /* 0x000fea000383ffff */
.L_x_79:
[----:B0-----:R0:W1:Y:S02]  /*dab0*/  SYNCS.PHASECHK.TRANS64.TRYWAIT P0, [R6+URZ], R5 ;  /* 0x00000005060075a7 */ /* 0x001064000800017f */
[----:B-1----:R-:W-:Y:S05]  /*dac0*/  @!P0 NANOSLEEP.SYNCS 0x989680 ;  /* 0x009896800000895d */ /* 0x002fea0003900000 */
[----:B------:R-:W1:Y:S02]  /*dad0*/  @!P0 SYNCS.PHASECHK.TRANS64 P0, [R6+URZ], R5 ;  /* 0x00000005060085a7 */ /* 0x000e64000800007f */
[----:B-1----:R-:W-:Y:S05]  /*dae0*/  @!P0 BRA `(.L_x_79) ;  /* 0xfffffffc00f08947 */ /* 0x002fea000383ffff */
[----:B------:R-:W-:Y:S05]  /*daf0*/  BRA `(.L_x_93) ;  /* 0xfffffff800ec7947 */ /* 0x000fea000383ffff */
.L_x_94:
[----:B------:R-:W-:-:S00]  /*db00*/  BRA `(.L_x_94) ;  /* 0xfffffffc00fc7947 */ /* 0x000fc0000383ffff */
[----:B------:R-:W-:-:S00]  /*db10*/  NOP ;  /* 0x0000000000007918 */ /* 0x000fc00000000000 */
        /* <DEDUP_REMOVED lines=14> */
.L_x_95:


//--------------------- .nv.global.init           --------------------------
	.section	.nv.global.init,"aw",@progbits
.nv.global.init:
	.type		$str$22,@object
	.size		$str$22,($str$23 - $str$22)
$str$22:
        /*0000*/ 	.byte	0x6b, 0x5f, 0x74, 0x69, 0x6c, 0x65, 0x5f, 0x63, 0x6f, 0x75, 0x6e, 0x74, 0x20, 0x3e, 0x3d, 0x20
        /*0010*/ 	.byte	0x31, 0x00
	.type		$str$23,@object
	.size		$str$23,(__unnamed_1 - $str$23)
$str$23:
        /*0012*/ 	.byte	0x2f, 0x74, 0x6d, 0x70, 0x2f, 0x63, 0x75, 0x74, 0x6c, 0x61, 0x73, 0x73, 0x5f, 0x73, 0x77, 0x65
        /*0022*/ 	.byte	0x65, 0x70, 0x5f, 0x73, 0x72, 0x63, 0x2f, 0x69, 0x6e, 0x63, 0x6c, 0x75, 0x64, 0x65, 0x2f, 0x63
        /*0032*/ 	.byte	0x75, 0x74, 0x6c, 0x61, 0x73, 0x73, 0x2f, 0x67, 0x65, 0x6d, 0x6d, 0x2f, 0x63, 0x6f, 0x6c, 0x6c
        /*0042*/ 	.byte	0x65, 0x63, 0x74, 0x69, 0x76, 0x65, 0x2f, 0x73, 0x6d, 0x39, 0x30, 0x5f, 0x6d, 0x6d, 0x61, 0x5f
        /*0052*/ 	.byte	0x74, 0x6d, 0x61, 0x5f, 0x67, 0x6d, 0x6d, 0x61, 0x5f, 0x73, 0x73, 0x5f, 0x77, 0x61, 0x72, 0x70
        /*0062*/ 	.byte	0x73, 0x70, 0x65, 0x63, 0x69, 0x61, 0x6c, 0x69, 0x7a, 0x65, 0x64, 0x2e, 0x68, 0x70, 0x70, 0x00
	.type		__unnamed_1,@object
	.size		__unnamed_1,(.L_0 - __unnamed_1)
__unnamed_1:
        /*0072*/ 	.byte	0x76, 0x6f, 0x69, 0x64, 0x20, 0x63, 0x75, 0x74, 0x6c, 0x61, 0x73, 0x73, 0x3a, 0x3a, 0x67, 0x65
        /* <DEDUP_REMOVED lines=172> */
        /*0b42*/ 	.byte	0x3a, 0x69, 0x64, 0x65, 0x6e, 0x74, 0x69, 0x74, 0x79, 0x5d, 0x00
.L_0:


//--------------------- .nv.shared._ZN7cutlass13device_kernelINS_4gemm6kernel13GemmUniversalIN4cute5tupleIJiiiiEEENS1_10collective13CollectiveMmaINS1_34MainloopSm90TmaGmmaWarpSpecializedILi7ENS5_IJNS4_1CILi2EEENSA_ILi1EEESC_EEENS1_35KernelTmaWarpSpecializedCooperativeEEENS5_IJNSA_ILi384EEENSA_ILi128EEENSA_ILi64EEEEEEaNS5_IJlSC_lEEEaSK_NS4_8TiledMMAINS4_8MMA_AtomIJNS4_4SM904GMMA27MMA_64x128x32_S32S8S8_SS_TNEEEENS4_6LayoutISD_NS5_IJSC_NSA_ILi0EEESS_EEEEENS5_IJNS4_10UnderscoreESV_SV_EEEEENS4_13SM90_TMA_LOADENS4_14ComposedLayoutINS4_7SwizzleILi2ELi4ELi3EEENS4_18smem_ptr_flag_bitsILi8EEENSR_INS5_IJNSA_ILi8EEESI_EEENS5_IJSI_SC_EEEEEEEvNS4_8identityENS4_23SM90_TMA_LOAD_MULTICASTES18_vS19_EENS_8epilogue10collective6detail29Sm90TmaWarpSpecializedAdapterINS1D_15DefaultEpilogueIaSK_SK_NS1C_6thread17LinearCombinationIaLi1EiiLNS1H_9ScaleType4KindE0ELNS_15FloatRoundStyleE2EaEENS1_15EpilogueDefaultEEEEEvvEEEEvNT_6ParamsE --------------------------
	.section	.nv.shared._ZN7cutlass13device_kernelINS_4gemm6kernel13GemmUniversalIN4cute5tupleIJiiiiEEENS1_10collective13CollectiveMmaINS1_34MainloopSm90TmaGmmaWarpSpecializedILi7ENS5_IJNS4_1CILi2EEENSA_ILi1EEESC_EEENS1_35KernelTmaWarpSpecializedCooperativeEEENS5_IJNSA_ILi384EEENSA_ILi128EEENSA_ILi64EEEEEEaNS5_IJlSC_lEEEaSK_NS4_8TiledMMAINS4_8MMA_AtomIJNS4_4SM904GMMA27MMA_64x128x32_S32S8S8_SS_TNEEEENS4_6LayoutISD_NS5_IJSC_NSA_ILi0EEESS_EEEEENS5_IJNS4_10UnderscoreESV_SV_EEEEENS4_13SM90_TMA_LOADENS4_14ComposedLayoutINS4_7SwizzleILi2ELi4ELi3EEENS4_18smem_ptr_flag_bitsILi8EEENSR_INS5_IJNSA_ILi8EEESI_EEENS5_IJSI_SC_EEEEEEEvNS4_8identityENS4_23SM90_TMA_LOAD_MULTICASTES18_vS19_EENS_8epilogue10collective6detail29Sm90TmaWarpSpecializedAdapterINS1D_15DefaultEpilogueIaSK_SK_NS1C_6thread17LinearCombinationIaLi1EiiLNS1H_9ScaleType4KindE0ELNS_15FloatRoundStyleE2EaEENS1_15EpilogueDefaultEEEEEvvEEEEvNT_6ParamsE,"aw",@nobits
	.sectionflags	@""
	.align	16
	.zero		1024


//--------------------- .nv.shared.reserved.0     --------------------------
	.section	.nv.shared.reserved.0,"aw",@nobits
	.weak		__nv_reservedSMEM_offset_0_alias
	.size		__nv_reservedSMEM_offset_0_alias, 0, 0
	.other		__nv_reservedSMEM_offset_0_alias,@"STO_CUDA_RESERVED_SHARED STV_DEFAULT"
__nv_reservedSMEM_offset_0_alias:
	.zero		0


//--------------------- .nv.global                --------------------------
	.section	.nv.global,"aw",@nobits
.nv.global:
	.type		_ZN40_INTERNAL_70410026_4_k_cu_04de4b75_188864cute1_E,@object
	.size		_ZN40_INTERNAL_70410026_4_k_cu_04de4b75_188864cute1_E,(_ZN40_INTERNAL_70410026_4_k_cu_04de4b75_188864cuda3std3__45__cpo6cbeginE - _ZN40_INTERNAL_70410026_4_k_cu_04de4b75_188864cute1_E)
_ZN40_INTERNAL_70410026_4_k_cu_04de4b75_188864cute1_E:
	.zero		1
	.type		_ZN40_INTERNAL_70410026_4_k_cu_04de4b75_188864cuda3std3__45__cpo6cbeginE,@object
	.size		_ZN40_INTERNAL_70410026_4_k_cu_04de4b75_188864cuda3std3__45__cpo6cbeginE,(_ZN40_INTERNAL_70410026_4_k_cu_04de4b75_188864cuda3std3__48in_placeE - _ZN40_INTERNAL_70410026_4_k_cu_04de4b75_188864cuda3std3__45__cpo6cbeginE)
_ZN40_INTERNAL_70410026_4_k_cu_04de4b75_188864cuda3std3__45__cpo6cbeginE:
	.zero		1
	.type		_ZN40_INTERNAL_70410026_4_k_cu_04de4b75_188864cuda3std3__48in_placeE,@object
	.size		_ZN40_INTERNAL_70410026_4_k_cu_04de4b75_188864cuda3std3__48in_placeE,(_ZN40_INTERNAL_70410026_4_k_cu_04de4b75_188864cuda3std6ranges3__45__cpo9iter_moveE - _ZN40_INTERNAL_70410026_4_k_cu_04de4b75_188864cuda3std3__48in_placeE)
_ZN40_INTERNAL_70410026_4_k_cu_04de4b75_188864cuda3std3__48in_placeE:
	.zero		1
	.type		_ZN40_INTERNAL_70410026_4_k_cu_04de4b75_188864cuda3std6ranges3__45__cpo9iter_moveE,@object
	.size		_ZN40_INTERNAL_70410026_4_k_cu_04de4b75_188864cuda3std6ranges3__45__cpo9iter_moveE,(_ZN40_INTERNAL_70410026_4_k_cu_04de4b75_188864cuda3std3__45__cpo5beginE - _ZN40_INTERNAL_70410026_4_k_cu_04de4b75_188864cuda3std6ranges3__45__cpo9iter_moveE)
_ZN40_INTERNAL_70410026_4_k_cu_04de4b75_188864cuda3std6ranges3__45__cpo9iter_moveE:
	.zero		1
	.type		_ZN40_INTERNAL_70410026_4_k_cu_04de4b75_188864cuda3std3__45__cpo5beginE,@object
	.size		_ZN40_INTERNAL_70410026_4_k_cu_04de4b75_188864cuda3std3__45__cpo5beginE,(_ZN40_INTERNAL_70410026_4_k_cu_04de4b75_188864cuda3std3__442_GLOBAL__N__70410026_4_k_cu_04de4b75_188866ignoreE - _ZN40_INTERNAL_70410026_4_k_cu_04de4b75_188864cuda3std3__45__cpo5beginE)
_ZN40_INTERNAL_70410026_4_k_cu_04de4b75_188864cuda3std3__45__cpo5beginE:
	.zero		1
	.type		_ZN40_INTERNAL_70410026_4_k_cu_04de4b75_188864cuda3std3__442_GLOBAL__N__70410026_4_k_cu_04de4b75_188866ignoreE,@object
	.size		_ZN40_INTERNAL_70410026_4_k_cu_04de4b75_188864cuda3std3__442_GLOBAL__N__70410026_4_k_cu_04de4b75_188866ignoreE,(_ZN40_INTERNAL_70410026_4_k_cu_04de4b75_188864cute7productE - _ZN40_INTERNAL_70410026_4_k_cu_04de4b75_188864cuda3std3__442_GLOBAL__N__70410026_4_k_cu_04de4b75_188866ignoreE)
_ZN40_INTERNAL_70410026_4_k_cu_04de4b75_188864cuda3std3__442_GLOBAL__N__70410026_4_k_cu_04de4b75_188866ignoreE:
	.zero		1
	.type		_ZN40_INTERNAL_70410026_4_k_cu_04de4b75_188864cute7productE,@object
	.size		_ZN40_INTERNAL_70410026_4_k_cu_04de4b75_188864cute7productE,(_ZN40_INTERNAL_70410026_4_k_cu_04de4b75_188864cuda3std3__45__cpo3endE - _ZN40_INTERNAL_70410026_4_k_cu_04de4b75_188864cute7productE)
_ZN40_INTERNAL_70410026_4_k_cu_04de4b75_188864cute7productE:
	.zero		1
	.type		_ZN40_INTERNAL_70410026_4_k_cu_04de4b75_188864cuda3std3__45__cpo3endE,@object
	.size		_ZN40_INTERNAL_70410026_4_k_cu_04de4b75_188864cuda3std3__45__cpo3endE,(_ZN40_INTERNAL_70410026_4_k_cu_04de4b75_188864cuda3std3__419piecewise_constructE - _ZN40_INTERNAL_70410026_4_k_cu_04de4b75_188864cuda3std3__45__cpo3endE)
_ZN40_INTERNAL_70410026_4_k_cu_04de4b75_188864cuda3std3__45__cpo3endE:
	.zero		1
	.type		_ZN40_INTERNAL_70410026_4_k_cu_04de4b75_188864cuda3std3__419piecewise_constructE,@object
	.size		_ZN40_INTERNAL_70410026_4_k_cu_04de4b75_188864cuda3std3__419piecewise_constructE,(_ZN40_INTERNAL_70410026_4_k_cu_04de4b75_188864cuda3std3__45__cpo4cendE - _ZN40_INTERNAL_70410026_4_k_cu_04de4b75_188864cuda3std3__419piecewise_constructE)
_ZN40_INTERNAL_70410026_4_k_cu_04de4b75_188864cuda3std3__419piecewise_constructE:
	.zero		1
	.type		_ZN40_INTERNAL_70410026_4_k_cu_04de4b75_188864cuda3std3__45__cpo4cendE,@object
	.size		_ZN40_INTERNAL_70410026_4_k_cu_04de4b75_188864cuda3std3__45__cpo4cendE,(_ZN40_INTERNAL_70410026_4_k_cu_04de4b75_188864cuda3std6ranges3__45__cpo4swapE - _ZN40_INTERNAL_70410026_4_k_cu_04de4b75_188864cuda3std3__45__cpo4cendE)
_ZN40_INTERNAL_70410026_4_k_cu_04de4b75_188864cuda3std3__45__cpo4cendE:
	.zero		1
	.type		_ZN40_INTERNAL_70410026_4_k_cu_04de4b75_188864cuda3std6ranges3__45__cpo4swapE,@object
	.size		_ZN40_INTERNAL_70410026_4_k_cu_04de4b75_188864cuda3std6ranges3__45__cpo4swapE,(.L_8 - _ZN40_INTERNAL_70410026_4_k_cu_04de4b75_188864cuda3std6ranges3__45__cpo4swapE)
_ZN40_INTERNAL_70410026_4_k_cu_04de4b75_188864cuda3std6ranges3__45__cpo4swapE:
	.zero		1
.L_8:


//--------------------- .nv.constant0._ZN7cutlass13device_kernelINS_4gemm6kernel13GemmUniversalIN4cute5tupleIJiiiiEEENS1_10collective13CollectiveMmaINS1_34MainloopSm90TmaGmmaWarpSpecializedILi7ENS5_IJNS4_1CILi2EEENSA_ILi1EEESC_EEENS1_35KernelTmaWarpSpecializedCooperativeEEENS5_IJNSA_ILi384EEENSA_ILi128EEENSA_ILi64EEEEEEaNS5_IJlSC_lEEEaSK_NS4_8TiledMMAINS4_8MMA_AtomIJNS4_4SM904GMMA27MMA_64x128x32_S32S8S8_SS_TNEEEENS4_6LayoutISD_NS5_IJSC_NSA_ILi0EEESS_EEEEENS5_IJNS4_10UnderscoreESV_SV_EEEEENS4_13SM90_TMA_LOADENS4_14ComposedLayoutINS4_7SwizzleILi2ELi4ELi3EEENS4_18smem_ptr_flag_bitsILi8EEENSR_INS5_IJNSA_ILi8EEESI_EEENS5_IJSI_SC_EEEEEEEvNS4_8identityENS4_23SM90_TMA_LOAD_MULTICASTES18_vS19_EENS_8epilogue10collective6detail29Sm90TmaWarpSpecializedAdapterINS1D_15DefaultEpilogueIaSK_SK_NS1C_6thread17LinearCombinationIaLi1EiiLNS1H_9ScaleType4KindE0ELNS_15FloatRoundStyleE2EaEENS1_15EpilogueDefaultEEEEEvvEEEEvNT_6ParamsE --------------------------
	.section	.nv.constant0._ZN7cutlass13device_kernelINS_4gemm6kernel13GemmUniversalIN4cute5tupleIJiiiiEEENS1_10collective13CollectiveMmaINS1_34MainloopSm90TmaGmmaWarpSpecializedILi7ENS5_IJNS4_1CILi2EEENSA_ILi1EEESC_EEENS1_35KernelTmaWarpSpecializedCooperativeEEENS5_IJNSA_ILi384EEENSA_ILi128EEENSA_ILi64EEEEEEaNS5_IJlSC_lEEEaSK_NS4_8TiledMMAINS4_8MMA_AtomIJNS4_4SM904GMMA27MMA_64x128x32_S32S8S8_SS_TNEEEENS4_6LayoutISD_NS5_IJSC_NSA_ILi0EEESS_EEEEENS5_IJNS4_10UnderscoreESV_SV_EEEEENS4_13SM90_TMA_LOADENS4_14ComposedLayoutINS4_7SwizzleILi2ELi4ELi3EEENS4_18smem_ptr_flag_bitsILi8EEENSR_INS5_IJNSA_ILi8EEESI_EEENS5_IJSI_SC_EEEEEEEvNS4_8identityENS4_23SM90_TMA_LOAD_MULTICASTES18_vS19_EENS_8epilogue10collective6detail29Sm90TmaWarpSpecializedAdapterINS1D_15DefaultEpilogueIaSK_SK_NS1C_6thread17LinearCombinationIaLi1EiiLNS1H_9ScaleType4KindE0ELNS_15FloatRoundStyleE2EaEENS1_15EpilogueDefaultEEEEEvvEEEEvNT_6ParamsE,"a",@progbits
	.sectionflags	@""
	.align	4
.nv.constant0._ZN7cutlass13device_kernelINS_4gemm6kernel13GemmUniversalIN4cute5tupleIJiiiiEEENS1_10collective13CollectiveMmaINS1_34MainloopSm90TmaGmmaWarpSpecializedILi7ENS5_IJNS4_1CILi2EEENSA_ILi1EEESC_EEENS1_35KernelTmaWarpSpecializedCooperativeEEENS5_IJNSA_ILi384EEENSA_ILi128EEENSA_ILi64EEEEEEaNS5_IJlSC_lEEEaSK_NS4_8TiledMMAINS4_8MMA_AtomIJNS4_4SM904GMMA27MMA_64x128x32_S32S8S8_SS_TNEEEENS4_6LayoutISD_NS5_IJSC_NSA_ILi0EEESS_EEEEENS5_IJNS4_10UnderscoreESV_SV_EEEEENS4_13SM90_TMA_LOADENS4_14ComposedLayoutINS4_7SwizzleILi2ELi4ELi3EEENS4_18smem_ptr_flag_bitsILi8EEENSR_INS5_IJNSA_ILi8EEESI_EEENS5_IJSI_SC_EEEEEEEvNS4_8identityENS4_23SM90_TMA_LOAD_MULTICASTES18_vS19_EENS_8epilogue10collective6detail29Sm90TmaWarpSpecializedAdapterINS1D_15DefaultEpilogueIaSK_SK_NS1C_6thread17LinearCombinationIaLi1EiiLNS1H_9ScaleType4KindE0ELNS_15FloatRoundStyleE2EaEENS1_15EpilogueDefaultEEEEEvvEEEEvNT_6ParamsE:
	.zero		1664


//--------------------- SYMBOLS --------------------------

	.type		.nv.reservedSmem.offset0,@object
	.size		.nv.reservedSmem.offset0,0x4
	.type		__assertfail,@function
